	.target	sm_100a

	.elftype	@"ET_EXEC"


//--------------------- .note.nv.tkinfo           --------------------------
	.section	.note.nv.tkinfo,"",@"SHT_NOTE"
	.sectionflags	@"SHF_NOTE_NV_TKINFO"
	.tkinfo
        /*0018*/ 	.word	0x00000002
        /*0030*/ 	.string	""
        /*0030*/ 	.string	"ptxas"
        /*0030*/ 	.string	"Cuda compilation tools, release 13.0, V13.0.88"
        /*0030*/ 	.string	"Build cuda_13.0.r13.0/compiler.36424714_0"
        /*0030*/ 	.string	"-arch sm_100a -m 64 "



//--------------------- .note.nv.cuinfo           --------------------------
	.section	.note.nv.cuinfo,"",@"SHT_NOTE"
	.sectionflags	@"SHF_NOTE_NV_CUINFO"
        /*0018*/ 	.short	0x0002
        /*001a*/ 	.short	0x0064
        /*001c*/ 	.short	0x0082
	.zero		2


//--------------------- .nv.info                  --------------------------
	.section	.nv.info,"",@"SHT_CUDA_INFO"
	.align	4


	//----- nvinfo : EIATTR_REGCOUNT
	.align		4
        /*0000*/ 	.byte	0x04, 0x2f
        /*0002*/ 	.short	(.L_19 - .L_18)
	.align		4
.L_18:
        /*0004*/ 	.word	index@(_ZN7cutlass13device_kernelINS_4gemm6kernel13GemmUniversalIN4cute5tupleIJiiiiEEENS1_10collective13CollectiveMmaINS1_35MainloopSm100TmaUmmaWarpSpecializedILi13ELi2ELi4ENS5_IJNS4_1CILi1EEESB_SB_EEEEENS5_IJNSA_ILi64EEESE_NSA_ILi128EEEEEENS_12float_e4m3_tENS5_IJSB_llEEENS_12float_e5m2_tESI_NS4_8TiledMMAINS4_8MMA_AtomIJNS4_10MMA_TraitsINS4_19SM100_MMA_F8F6F4_SSEJSH_SJ_fSE_SE_NS4_17integral_constantINS4_4UMMA5MajorELSQ_1EEESR_NSO_INSP_7ScaleInELSS_0EEEST_EEEEEENS4_6LayoutISC_NS5_IJNSA_ILi0EEESX_SX_EEEEENS5_IJNS4_10UnderscoreES10_S10_EEEEENS4_13SM90_TMA_LOADENS4_14ComposedLayoutINS4_7SwizzleILi2ELi4ELi3EEENS4_18smem_ptr_flag_bitsILi8EEENSW_INS5_IJSE_NSA_ILi8EEEEEENS5_IJSB_SE_EEEEEEEvNS4_8identityES13_S1D_vS1E_EENS_8epilogue10collective18CollectiveEpilogueINS1G_23Sm100TmaWarpSpecializedILi1ELi1ELi32ELb0ELb0EEEJSG_NS5_IJNSW_ISE_SB_EES1L_EEESH_NS5_IJlSB_lEEESH_S1N_NS1G_6fusion15FusionCallbacksIS1K_NS1O_17LinearCombinationISH_fSH_fLNS_15FloatRoundStyleE2EEESG_S1M_JEEENS4_5SM1004TMEM4LOAD26SM100_TMEM_LOAD_16dp32b32xES13_NS14_IS16_S18_NSW_INS5_IJS19_SE_EEENS5_IJSE_SB_EEEEEEENS4_39AutoVectorizingCopyWithAssumedAlignmentILi128EEENS4_14SM90_TMA_STOREES21_S23_S23_EEEvvEEEEvNT_6ParamsE)
        /*0008*/ 	.word	0x00000078


	//----- nvinfo : EIATTR_FRAME_SIZE
	.align		4
.L_19:
        /*000c*/ 	.byte	0x04, 0x11
        /*000e*/ 	.short	(.L_21 - .L_20)
	.align		4
.L_20:
        /*0010*/ 	.word	index@($__internal_2_$__cuda_sm10x_tcgen05_guardrail_trap_unallocated_columns_being_dealloced)
        /*0014*/ 	.word	0x00000000


	//----- nvinfo : EIATTR_FRAME_SIZE
	.align		4
.L_21:
        /*0018*/ 	.byte	0x04, 0x11
        /*001a*/ 	.short	(.L_23 - .L_22)
	.align		4
.L_22:
        /*001c*/ 	.word	index@($__internal_1_$__cuda_sm10x_tcgen05_guardrail_trap_phase_invalid_during_alloc)
        /*0020*/ 	.word	0x00000000


	//----- nvinfo : EIATTR_FRAME_SIZE
	.align		4
.L_23:
        /*0024*/ 	.byte	0x04, 0x11
        /*0026*/ 	.short	(.L_25 - .L_24)
	.align		4
.L_24:
        /*0028*/ 	.word	index@($__internal_0_$__cuda_sm10x_tcgen05_guardrail_trap_col_being_dealloced_not_returned_by_alloc)
        /*002c*/ 	.word	0x00000000


	//----- nvinfo : EIATTR_FRAME_SIZE
	.align		4
.L_25:
        /*0030*/ 	.byte	0x04, 0x11
        /*0032*/ 	.short	(.L_27 - .L_26)
	.align		4
.L_26:
        /*0034*/ 	.word	index@(_ZN7cutlass13device_kernelINS_4gemm6kernel13GemmUniversalIN4cute5tupleIJiiiiEEENS1_10collective13CollectiveMmaINS1_35MainloopSm100TmaUmmaWarpSpecializedILi13ELi2ELi4ENS5_IJNS4_1CILi1EEESB_SB_EEEEENS5_IJNSA_ILi64EEESE_NSA_ILi128EEEEEENS_12float_e4m3_tENS5_IJSB_llEEENS_12float_e5m2_tESI_NS4_8TiledMMAINS4_8MMA_AtomIJNS4_10MMA_TraitsINS4_19SM100_MMA_F8F6F4_SSEJSH_SJ_fSE_SE_NS4_17integral_constantINS4_4UMMA5MajorELSQ_1EEESR_NSO_INSP_7ScaleInELSS_0EEEST_EEEEEENS4_6LayoutISC_NS5_IJNSA_ILi0EEESX_SX_EEEEENS5_IJNS4_10UnderscoreES10_S10_EEEEENS4_13SM90_TMA_LOADENS4_14ComposedLayoutINS4_7SwizzleILi2ELi4ELi3EEENS4_18smem_ptr_flag_bitsILi8EEENSW_INS5_IJSE_NSA_ILi8EEEEEENS5_IJSB_SE_EEEEEEEvNS4_8identityES13_S1D_vS1E_EENS_8epilogue10collective18CollectiveEpilogueINS1G_23Sm100TmaWarpSpecializedILi1ELi1ELi32ELb0ELb0EEEJSG_NS5_IJNSW_ISE_SB_EES1L_EEESH_NS5_IJlSB_lEEESH_S1N_NS1G_6fusion15FusionCallbacksIS1K_NS1O_17LinearCombinationISH_fSH_fLNS_15FloatRoundStyleE2EEESG_S1M_JEEENS4_5SM1004TMEM4LOAD26SM100_TMEM_LOAD_16dp32b32xES13_NS14_IS16_S18_NSW_INS5_IJS19_SE_EEENS5_IJSE_SB_EEEEEEENS4_39AutoVectorizingCopyWithAssumedAlignmentILi128EEENS4_14SM90_TMA_STOREES21_S23_S23_EEEvvEEEEvNT_6ParamsE)
        /*0038*/ 	.word	0x00000000


	//----- nvinfo : EIATTR_MIN_STACK_SIZE
	.align		4
.L_27:
        /*003c*/ 	.byte	0x04, 0x12
        /*003e*/ 	.short	(.L_29 - .L_28)
	.align		4
.L_28:
        /*0040*/ 	.word	index@(_ZN7cutlass13device_kernelINS_4gemm6kernel13GemmUniversalIN4cute5tupleIJiiiiEEENS1_10collective13CollectiveMmaINS1_35MainloopSm100TmaUmmaWarpSpecializedILi13ELi2ELi4ENS5_IJNS4_1CILi1EEESB_SB_EEEEENS5_IJNSA_ILi64EEESE_NSA_ILi128EEEEEENS_12float_e4m3_tENS5_IJSB_llEEENS_12float_e5m2_tESI_NS4_8TiledMMAINS4_8MMA_AtomIJNS4_10MMA_TraitsINS4_19SM100_MMA_F8F6F4_SSEJSH_SJ_fSE_SE_NS4_17integral_constantINS4_4UMMA5MajorELSQ_1EEESR_NSO_INSP_7ScaleInELSS_0EEEST_EEEEEENS4_6LayoutISC_NS5_IJNSA_ILi0EEESX_SX_EEEEENS5_IJNS4_10UnderscoreES10_S10_EEEEENS4_13SM90_TMA_LOADENS4_14ComposedLayoutINS4_7SwizzleILi2ELi4ELi3EEENS4_18smem_ptr_flag_bitsILi8EEENSW_INS5_IJSE_NSA_ILi8EEEEEENS5_IJSB_SE_EEEEEEEvNS4_8identityES13_S1D_vS1E_EENS_8epilogue10collective18CollectiveEpilogueINS1G_23Sm100TmaWarpSpecializedILi1ELi1ELi32ELb0ELb0EEEJSG_NS5_IJNSW_ISE_SB_EES1L_EEESH_NS5_IJlSB_lEEESH_S1N_NS1G_6fusion15FusionCallbacksIS1K_NS1O_17LinearCombinationISH_fSH_fLNS_15FloatRoundStyleE2EEESG_S1M_JEEENS4_5SM1004TMEM4LOAD26SM100_TMEM_LOAD_16dp32b32xES13_NS14_IS16_S18_NSW_INS5_IJS19_SE_EEENS5_IJSE_SB_EEEEEEENS4_39AutoVectorizingCopyWithAssumedAlignmentILi128EEENS4_14SM90_TMA_STOREES21_S23_S23_EEEvvEEEEvNT_6ParamsE)
        /*0044*/ 	.word	0x00000000
.L_29:


//--------------------- .nv.compat                --------------------------
	.section	.nv.compat,"",@"SHT_CUDA_COMPAT_INFO"
	.align	4
        /*0000*/ 	.byte	0x02, 0x09, 0x01, 0x00, 0x02, 0x02, 0x02, 0x00, 0x02, 0x05, 0x05, 0x00, 0x03, 0x07, 0x01, 0x01
        /*0010*/ 	.byte	0x02, 0x03, 0x01, 0x00, 0x02, 0x06, 0x01, 0x00, 0x04, 0x0b, 0x08, 0x00, 0x09, 0x00, 0x00, 0x00
        /*0020*/ 	.byte	0x00, 0x00, 0x00, 0x00


//--------------------- .nv.info._ZN7cutlass13device_kernelINS_4gemm6kernel13GemmUniversalIN4cute5tupleIJiiiiEEENS1_10collective13CollectiveMmaINS1_35MainloopSm100TmaUmmaWarpSpecializedILi13ELi2ELi4ENS5_IJNS4_1CILi1EEESB_SB_EEEEENS5_IJNSA_ILi64EEESE_NSA_ILi128EEEEEENS_12float_e4m3_tENS5_IJSB_llEEENS_12float_e5m2_tESI_NS4_8TiledMMAINS4_8MMA_AtomIJNS4_10MMA_TraitsINS4_19SM100_MMA_F8F6F4_SSEJSH_SJ_fSE_SE_NS4_17integral_constantINS4_4UMMA5MajorELSQ_1EEESR_NSO_INSP_7ScaleInELSS_0EEEST_EEEEEENS4_6LayoutISC_NS5_IJNSA_ILi0EEESX_SX_EEEEENS5_IJNS4_10UnderscoreES10_S10_EEEEENS4_13SM90_TMA_LOADENS4_14ComposedLayoutINS4_7SwizzleILi2ELi4ELi3EEENS4_18smem_ptr_flag_bitsILi8EEENSW_INS5_IJSE_NSA_ILi8EEEEEENS5_IJSB_SE_EEEEEEEvNS4_8identityES13_S1D_vS1E_EENS_8epilogue10collective18CollectiveEpilogueINS1G_23Sm100TmaWarpSpecializedILi1ELi1ELi32ELb0ELb0EEEJSG_NS5_IJNSW_ISE_SB_EES1L_EEESH_NS5_IJlSB_lEEESH_S1N_NS1G_6fusion15FusionCallbacksIS1K_NS1O_17LinearCombinationISH_fSH_fLNS_15FloatRoundStyleE2EEESG_S1M_JEEENS4_5SM1004TMEM4LOAD26SM100_TMEM_LOAD_16dp32b32xES13_NS14_IS16_S18_NSW_INS5_IJS19_SE_EEENS5_IJSE_SB_EEEEEEENS4_39AutoVectorizingCopyWithAssumedAlignmentILi128EEENS4_14SM90_TMA_STOREES21_S23_S23_EEEvvEEEEvNT_6ParamsE --------------------------
	.section	.nv.info._ZN7cutlass13device_kernelINS_4gemm6kernel13GemmUniversalIN4cute5tupleIJiiiiEEENS1_10collective13CollectiveMmaINS1_35MainloopSm100TmaUmmaWarpSpecializedILi13ELi2ELi4ENS5_IJNS4_1CILi1EEESB_SB_EEEEENS5_IJNSA_ILi64EEESE_NSA_ILi128EEEEEENS_12float_e4m3_tENS5_IJSB_llEEENS_12float_e5m2_tESI_NS4_8TiledMMAINS4_8MMA_AtomIJNS4_10MMA_TraitsINS4_19SM100_MMA_F8F6F4_SSEJSH_SJ_fSE_SE_NS4_17integral_constantINS4_4UMMA5MajorELSQ_1EEESR_NSO_INSP_7ScaleInELSS_0EEEST_EEEEEENS4_6LayoutISC_NS5_IJNSA_ILi0EEESX_SX_EEEEENS5_IJNS4_10UnderscoreES10_S10_EEEEENS4_13SM90_TMA_LOADENS4_14ComposedLayoutINS4_7SwizzleILi2ELi4ELi3EEENS4_18smem_ptr_flag_bitsILi8EEENSW_INS5_IJSE_NSA_ILi8EEEEEENS5_IJSB_SE_EEEEEEEvNS4_8identityES13_S1D_vS1E_EENS_8epilogue10collective18CollectiveEpilogueINS1G_23Sm100TmaWarpSpecializedILi1ELi1ELi32ELb0ELb0EEEJSG_NS5_IJNSW_ISE_SB_EES1L_EEESH_NS5_IJlSB_lEEESH_S1N_NS1G_6fusion15FusionCallbacksIS1K_NS1O_17LinearCombinationISH_fSH_fLNS_15FloatRoundStyleE2EEESG_S1M_JEEENS4_5SM1004TMEM4LOAD26SM100_TMEM_LOAD_16dp32b32xES13_NS14_IS16_S18_NSW_INS5_IJS19_SE_EEENS5_IJSE_SB_EEEEEEENS4_39AutoVectorizingCopyWithAssumedAlignmentILi128EEENS4_14SM90_TMA_STOREES21_S23_S23_EEEvvEEEEvNT_6ParamsE,"",@"SHT_CUDA_INFO"
	.sectionflags	@""
	.align	4


	//----- nvinfo : EIATTR_CUDA_API_VERSION
	.align		4
        /*0000*/ 	.byte	0x04, 0x37
        /*0002*/ 	.short	(.L_31 - .L_30)
.L_30:
        /*0004*/ 	.word	0x00000082


	//----- nvinfo : EIATTR_KPARAM_INFO
	.align		4
.L_31:
        /*0008*/ 	.byte	0x04, 0x17
        /*000a*/ 	.short	(.L_33 - .L_32)
.L_32:
        /*000c*/ 	.word	0x00000000
        /*0010*/ 	.short	0x0000
        /*0012*/ 	.short	0x0000
        /*0014*/ 	.byte	0x00, 0xf0, 0x01, 0x20


	//----- nvinfo : EIATTR_AT_ENTRY_FRAGMENTS
	.align		4
.L_33:
        /*0018*/ 	.byte	0x04, 0x4f
        /*001a*/ 	.short	(.L_35 - .L_34)


	//   ....[0]....
.L_34:
        /*001c*/ 	.word	0x00000006


	//----- nvinfo : EIATTR_RESERVED_SMEM_USED
	.align		4
.L_35:
        /*0020*/ 	.byte	0x01, 0x41
	.zero		2


	//----- nvinfo : EIATTR_SPARSE_MMA_MASK
	.align		4
        /*0024*/ 	.byte	0x03, 0x50
        /*0026*/ 	.short	0x0000


	//----- nvinfo : EIATTR_TCGEN05_1CTA_USED
	.align		4
        /*0028*/ 	.byte	0x01, 0x51
	.zero		2


	//----- nvinfo : EIATTR_MAXREG_COUNT
	.align		4
        /*002c*/ 	.byte	0x03, 0x1b
        /*002e*/ 	.short	0x00ff


	//----- nvinfo : EIATTR_NUM_BARRIERS
	.align		4
        /*0030*/ 	.byte	0x02, 0x4c
        /*0032*/ 	.byte	0x07
	.zero		1


	//----- nvinfo : EIATTR_EXTERNS
	.align		4
        /*0034*/ 	.byte	0x04, 0x0f
        /*0036*/ 	.short	(.L_37 - .L_36)


	//   ....[0]....
	.align		4
.L_36:
        /*0038*/ 	.word	index@(__assertfail)


	//----- nvinfo : EIATTR_MERCURY_ISA_VERSION
	.align		4
.L_37:
        /*003c*/ 	.byte	0x03, 0x5f
        /*003e*/ 	.short	0x0101


	//----- nvinfo : EIATTR_INT_WARP_WIDE_INSTR_OFFSETS
	.align		4
        /*0040*/ 	.byte	0x04, 0x31
        /*0042*/ 	.short	(.L_39 - .L_38)


	//   ....[0]....
.L_38:
        /*0044*/ 	.word	0x00001eb0


	//   ....[1]....
        /*0048*/ 	.word	0x00003e50


	//   ....[2]....
        /*004c*/ 	.word	0x00003e70


	//   ....[3]....
        /*0050*/ 	.word	0x00003ea0


	//   ....[4]....
        /*0054*/ 	.word	0x000048b0


	//   ....[5]....
        /*0058*/ 	.word	0x000049a0


	//----- nvinfo : EIATTR_COOP_GROUP_MASK_REGIDS
	.align		4
.L_39:
        /*005c*/ 	.byte	0x04, 0x29
        /*005e*/ 	.short	(.L_41 - .L_40)


	//   ....[0]....
.L_40:
        /*0060*/ 	.word	0xffffffff


	//   ....[1]....
        /*0064*/ 	.word	0xffffffff


	//   ....[2]....
        /*0068*/ 	.word	0xffffffff


	//   ....[3]....
        /*006c*/ 	.word	0xffffffff


	//   ....[4]....
        /*0070*/ 	.word	0xffffffff


	//   ....[5]....
        /*0074*/ 	.word	0xffffffff


	//   ....[6]....
        /*0078*/ 	.word	0xffffffff


	//   ....[7]....
        /*007c*/ 	.word	0xffffffff


	//   ....[8]....
        /*0080*/ 	.word	0xffffffff


	//   ....[9]....
        /*0084*/ 	.word	0xffffffff


	//   ....[10]....
        /*0088*/ 	.word	0xffffffff


	//   ....[11]....
        /*008c*/ 	.word	0xffffffff


	//   ....[12]....
        /*0090*/ 	.word	0xffffffff


	//----- nvinfo : EIATTR_COOP_GROUP_INSTR_OFFSETS
	.align		4
.L_41:
        /*0094*/ 	.byte	0x04, 0x28
        /*0096*/ 	.short	(.L_43 - .L_42)


	//   ....[0]....
.L_42:
        /*0098*/ 	.word	0x00000090


	//   ....[1]....
        /*009c*/ 	.word	0x000004d0


	//   ....[2]....
        /*00a0*/ 	.word	0x00000790


	//   ....[3]....
        /*00a4*/ 	.word	0x000008d0


	//   ....[4]....
        /*00a8*/ 	.word	0x000009d0


	//   ....[5]....
        /*00ac*/ 	.word	0x00000b40


	//   ....[6]....
        /*00b0*/ 	.word	0x00000ce0


	//   ....[7]....
        /*00b4*/ 	.word	0x00001d90


	//   ....[8]....
        /*00b8*/ 	.word	0x00003080


	//   ....[9]....
        /*00bc*/ 	.word	0x00003290


	//   ....[10]....
        /*00c0*/ 	.word	0x000032c0


	//   ....[11]....
        /*00c4*/ 	.word	0x00003d30


	//   ....[12]....
        /*00c8*/ 	.word	0x00003f60


	//----- nvinfo : EIATTR_VRC_CTA_INIT_COUNT
	.align		4
.L_43:
        /*00cc*/ 	.byte	0x02, 0x4a
        /*00ce*/ 	.byte	0x80
	.zero		1


	//----- nvinfo : EIATTR_SYSCALL_OFFSETS
	.align		4
        /*00d0*/ 	.byte	0x04, 0x46
        /*00d2*/ 	.short	(.L_45 - .L_44)


	//   ....[0]....
.L_44:
        /*00d4*/ 	.word	0x000053c0


	//   ....[1]....
        /*00d8*/ 	.word	0x00005500


	//   ....[2]....
        /*00dc*/ 	.word	0x00005c60


	//----- nvinfo : EIATTR_MBARRIER_INSTR_OFFSETS
	.align		4
.L_45:
        /*00e0*/ 	.byte	0x04, 0x39
        /*00e2*/ 	.short	(.L_47 - .L_46)


	//   ....[0]....
.L_46:
        /*00e4*/ 	.word	0x000005d0
        /*00e8*/ 	.word	0x000000ff
        /*00ec*/ 	.word	0x00000000
        /*00f0*/ 	.short	0x0100
        /*00f2*/ 	.byte	0x05
	.zero		1


	//   ....[1]....
        /*00f4*/ 	.word	0x000005e0
        /*00f8*/ 	.word	0x000000ff
        /*00fc*/ 	.word	0x00000068
        /*0100*/ 	.short	0x0100
        /*0102*/ 	.byte	0x05
	.zero		1


	//   ....[2]....
        /*0104*/ 	.word	0x000005f0
        /*0108*/ 	.word	0x000000ff
        /*010c*/ 	.word	0x00000008
        /*0110*/ 	.short	0x0100
        /*0112*/ 	.byte	0x05
	.zero		1


	//   ....[3]....
        /*0114*/ 	.word	0x00000600
        /*0118*/ 	.word	0x000000ff
        /*011c*/ 	.word	0x00000070
        /*0120*/ 	.short	0x0100
        /*0122*/ 	.byte	0x05
	.zero		1


	//   ....[4]....
        /*0124*/ 	.word	0x00000610
        /*0128*/ 	.word	0x000000ff
        /*012c*/ 	.word	0x00000010
        /*0130*/ 	.short	0x0100
        /*0132*/ 	.byte	0x05
	.zero		1


	//   ....[5]....
        /*0134*/ 	.word	0x00000620
        /*0138*/ 	.word	0x000000ff
        /*013c*/ 	.word	0x00000078
        /*0140*/ 	.short	0x0100
        /*0142*/ 	.byte	0x05
	.zero		1


	//   ....[6]....
        /*0144*/ 	.word	0x00000630
        /*0148*/ 	.word	0x000000ff
        /*014c*/ 	.word	0x00000018
        /*0150*/ 	.short	0x0100
        /*0152*/ 	.byte	0x05
	.zero		1


	//   ....[7]....
        /*0154*/ 	.word	0x00000640
        /*0158*/ 	.word	0x000000ff
        /*015c*/ 	.word	0x00000080
        /*0160*/ 	.short	0x0100
        /*0162*/ 	.byte	0x05
	.zero		1


	//   ....[8]....
        /*0164*/ 	.word	0x00000650
        /*0168*/ 	.word	0x000000ff
        /*016c*/ 	.word	0x00000020
        /*0170*/ 	.short	0x0100
        /*0172*/ 	.byte	0x05
	.zero		1


	//   ....[9]....
        /*0174*/ 	.word	0x00000660
        /*0178*/ 	.word	0x000000ff
        /*017c*/ 	.word	0x00000088
        /*0180*/ 	.short	0x0100
        /*0182*/ 	.byte	0x05
	.zero		1


	//   ....[10]....
        /*0184*/ 	.word	0x00000670
        /*0188*/ 	.word	0x000000ff
        /*018c*/ 	.word	0x00000028
        /*0190*/ 	.short	0x0100
        /*0192*/ 	.byte	0x05
	.zero		1


	//   ....[11]....
        /*0194*/ 	.word	0x00000680
        /*0198*/ 	.word	0x000000ff
        /*019c*/ 	.word	0x00000090
        /*01a0*/ 	.short	0x0100
        /*01a2*/ 	.byte	0x05
	.zero		1


	//   ....[12]....
        /*01a4*/ 	.word	0x00000690
        /*01a8*/ 	.word	0x000000ff
        /*01ac*/ 	.word	0x00000030
        /*01b0*/ 	.short	0x0100
        /*01b2*/ 	.byte	0x05
	.zero		1


	//   ....[13]....
        /*01b4*/ 	.word	0x000006a0
        /*01b8*/ 	.word	0x000000ff
        /*01bc*/ 	.word	0x00000098
        /*01c0*/ 	.short	0x0100
        /*01c2*/ 	.byte	0x05
	.zero		1


	//   ....[14]....
        /*01c4*/ 	.word	0x000006b0
        /*01c8*/ 	.word	0x000000ff
        /*01cc*/ 	.word	0x00000038
        /*01d0*/ 	.short	0x0100
        /*01d2*/ 	.byte	0x05
	.zero		1


	//   ....[15]....
        /*01d4*/ 	.word	0x000006c0
        /*01d8*/ 	.word	0x000000ff
        /*01dc*/ 	.word	0x000000a0
        /*01e0*/ 	.short	0x0100
        /*01e2*/ 	.byte	0x05
	.zero		1


	//   ....[16]....
        /*01e4*/ 	.word	0x000006d0
        /*01e8*/ 	.word	0x000000ff
        /*01ec*/ 	.word	0x00000040
        /*01f0*/ 	.short	0x0100
        /*01f2*/ 	.byte	0x05
	.zero		1


	//   ....[17]....
        /*01f4*/ 	.word	0x000006e0
        /*01f8*/ 	.word	0x000000ff
        /*01fc*/ 	.word	0x000000a8
        /*0200*/ 	.short	0x0100
        /*0202*/ 	.byte	0x05
	.zero		1


	//   ....[18]....
        /*0204*/ 	.word	0x000006f0
        /*0208*/ 	.word	0x000000ff
        /*020c*/ 	.word	0x00000048
        /*0210*/ 	.short	0x0100
        /*0212*/ 	.byte	0x05
	.zero		1


	//   ....[19]....
        /*0214*/ 	.word	0x00000700
        /*0218*/ 	.word	0x000000ff
        /*021c*/ 	.word	0x000000b0
        /*0220*/ 	.short	0x0100
        /*0222*/ 	.byte	0x05
	.zero		1


	//   ....[20]....
        /*0224*/ 	.word	0x00000710
        /*0228*/ 	.word	0x000000ff
        /*022c*/ 	.word	0x00000050
        /*0230*/ 	.short	0x0100
        /*0232*/ 	.byte	0x05
	.zero		1


	//   ....[21]....
        /*0234*/ 	.word	0x00000720
        /*0238*/ 	.word	0x000000ff
        /*023c*/ 	.word	0x000000b8
        /*0240*/ 	.short	0x0100
        /*0242*/ 	.byte	0x05
	.zero		1


	//   ....[22]....
        /*0244*/ 	.word	0x00000730
        /*0248*/ 	.word	0x000000ff
        /*024c*/ 	.word	0x00000058
        /*0250*/ 	.short	0x0100
        /*0252*/ 	.byte	0x05
	.zero		1


	//   ....[23]....
        /*0254*/ 	.word	0x00000740
        /*0258*/ 	.word	0x000000ff
        /*025c*/ 	.word	0x000000c0
        /*0260*/ 	.short	0x0100
        /*0262*/ 	.byte	0x05
	.zero		1


	//   ....[24]....
        /*0264*/ 	.word	0x00000750
        /*0268*/ 	.word	0x000000ff
        /*026c*/ 	.word	0x00000060
        /*0270*/ 	.short	0x0100
        /*0272*/ 	.byte	0x05
	.zero		1


	//   ....[25]....
        /*0274*/ 	.word	0x00000760
        /*0278*/ 	.word	0x000000ff
        /*027c*/ 	.word	0x000000c8
        /*0280*/ 	.short	0x0100
        /*0282*/ 	.byte	0x05
	.zero		1


	//   ....[26]....
        /*0284*/ 	.word	0x000008a0
        /*0288*/ 	.word	0x000000ff
        /*028c*/ 	.word	0x000000d0
        /*0290*/ 	.short	0x0100
        /*0292*/ 	.byte	0x06
	.zero		1


	//   ....[27]....
        /*0294*/ 	.word	0x000008b0
        /*0298*/ 	.word	0x000000ff
        /*029c*/ 	.word	0x000000d8
        /*02a0*/ 	.short	0x0100
        /*02a2*/ 	.byte	0x06
	.zero		1


	//   ....[28]....
        /*02a4*/ 	.word	0x000009a0
        /*02a8*/ 	.word	0x000000ff
        /*02ac*/ 	.word	0x000000e0
        /*02b0*/ 	.short	0x0100
        /*02b2*/ 	.byte	0x05
	.zero		1


	//   ....[29]....
        /*02b4*/ 	.word	0x000009b0
        /*02b8*/ 	.word	0x000000ff
        /*02bc*/ 	.word	0x000000e8
        /*02c0*/ 	.short	0x0100
        /*02c2*/ 	.byte	0x05
	.zero		1


	//   ....[30]....
        /*02c4*/ 	.word	0x00000af0
        /*02c8*/ 	.word	0x000000ff
        /*02cc*/ 	.word	0x000000f0
        /*02d0*/ 	.short	0x0100
        /*02d2*/ 	.byte	0x05
	.zero		1


	//   ....[31]....
        /*02d4*/ 	.word	0x00000b00
        /*02d8*/ 	.word	0x000000ff
        /*02dc*/ 	.word	0x00000100
        /*02e0*/ 	.short	0x0100
        /*02e2*/ 	.byte	0x05
	.zero		1


	//   ....[32]....
        /*02e4*/ 	.word	0x00000b10
        /*02e8*/ 	.word	0x000000ff
        /*02ec*/ 	.word	0x000000f8
        /*02f0*/ 	.short	0x0100
        /*02f2*/ 	.byte	0x05
	.zero		1


	//   ....[33]....
        /*02f4*/ 	.word	0x00000b20
        /*02f8*/ 	.word	0x000000ff
        /*02fc*/ 	.word	0x00000108
        /*0300*/ 	.short	0x0100
        /*0302*/ 	.byte	0x05
	.zero		1


	//   ....[34]....
        /*0304*/ 	.word	0x00000c50
        /*0308*/ 	.word	0x000000ff
        /*030c*/ 	.word	0x00000110
        /*0310*/ 	.short	0x0100
        /*0312*/ 	.byte	0x06
	.zero		1


	//   ....[35]....
        /*0314*/ 	.word	0x00000c60
        /*0318*/ 	.word	0x000000ff
        /*031c*/ 	.word	0x00000130
        /*0320*/ 	.short	0x0100
        /*0322*/ 	.byte	0x06
	.zero		1


	//   ....[36]....
        /*0324*/ 	.word	0x00000c70
        /*0328*/ 	.word	0x000000ff
        /*032c*/ 	.word	0x00000118
        /*0330*/ 	.short	0x0100
        /*0332*/ 	.byte	0x06
	.zero		1


	//   ....[37]....
        /*0334*/ 	.word	0x00000c80
        /*0338*/ 	.word	0x000000ff
        /*033c*/ 	.word	0x00000138
        /*0340*/ 	.short	0x0100
        /*0342*/ 	.byte	0x06
	.zero		1


	//   ....[38]....
        /*0344*/ 	.word	0x00000c90
        /*0348*/ 	.word	0x000000ff
        /*034c*/ 	.word	0x00000120
        /*0350*/ 	.short	0x0100
        /*0352*/ 	.byte	0x06
	.zero		1


	//   ....[39]....
        /*0354*/ 	.word	0x00000ca0
        /*0358*/ 	.word	0x000000ff
        /*035c*/ 	.word	0x00000140
        /*0360*/ 	.short	0x0100
        /*0362*/ 	.byte	0x06
	.zero		1


	//   ....[40]....
        /*0364*/ 	.word	0x00000cb0
        /*0368*/ 	.word	0x000000ff
        /*036c*/ 	.word	0x00000128
        /*0370*/ 	.short	0x0100
        /*0372*/ 	.byte	0x06
	.zero		1


	//   ....[41]....
        /*0374*/ 	.word	0x00000cc0
        /*0378*/ 	.word	0x000000ff
        /*037c*/ 	.word	0x00000148
        /*0380*/ 	.short	0x0100
        /*0382*/ 	.byte	0x06
	.zero		1


	//   ....[42]....
        /*0384*/ 	.word	0x00000db0
        /*0388*/ 	.word	0x000000ff
        /*038c*/ 	.word	0x00000150
        /*0390*/ 	.short	0x0100
        /*0392*/ 	.byte	0x05
	.zero		1


	//   ....[43]....
        /*0394*/ 	.word	0x00000dc0
        /*0398*/ 	.word	0x000000ff
        /*039c*/ 	.word	0x00000160
        /*03a0*/ 	.short	0x0100
        /*03a2*/ 	.byte	0x05
	.zero		1


	//   ....[44]....
        /*03a4*/ 	.word	0x00000dd0
        /*03a8*/ 	.word	0x000000ff
        /*03ac*/ 	.word	0x00000158
        /*03b0*/ 	.short	0x0100
        /*03b2*/ 	.byte	0x05
	.zero		1


	//   ....[45]....
        /*03b4*/ 	.word	0x00000de0
        /*03b8*/ 	.word	0x000000ff
        /*03bc*/ 	.word	0x00000168
        /*03c0*/ 	.short	0x0100
        /*03c2*/ 	.byte	0x05
	.zero		1


	//   ....[46]....
        /*03c4*/ 	.word	0x000016b0
        /*03c8*/ 	.word	0x00000003
        /*03cc*/ 	.word	0x00000160
        /*03d0*/ 	.short	0x010a
        /*03d2*/ 	.byte	0xff
	.zero		1


	//   ....[47]....
        /*03d4*/ 	.word	0x000016e0
        /*03d8*/ 	.word	0x00000003
        /*03dc*/ 	.word	0x00000150
        /*03e0*/ 	.short	0x0101
        /*03e2*/ 	.byte	0xff
	.zero		1


	//   ....[48]....
        /*03e4*/ 	.word	0x000017b0
        /*03e8*/ 	.word	0x000000ff
        /*03ec*/ 	.word	0x00000068
        /*03f0*/ 	.short	0x010a
        /*03f2*/ 	.byte	0x08
	.zero		1


	//   ....[49]....
        /*03f4*/ 	.word	0x00001850
        /*03f8*/ 	.word	0x000000ff
        /*03fc*/ 	.word	0x00000068
        /*0400*/ 	.short	0x010a
        /*0402*/ 	.byte	0x21
	.zero		1


	//   ....[50]....
        /*0404*/ 	.word	0x000019b0
        /*0408*/ 	.word	0x000000ff
        /*040c*/ 	.word	0x00000068
        /*0410*/ 	.short	0x010a
        /*0412*/ 	.byte	0x08
	.zero		1


	//   ....[51]....
        /*0414*/ 	.word	0x00001aa0
        /*0418*/ 	.word	0x000000ff
        /*041c*/ 	.word	0x000000e8
        /*0420*/ 	.short	0x0101
        /*0422*/ 	.byte	0x04
	.zero		1


	//   ....[52]....
        /*0424*/ 	.word	0x00001ac0
        /*0428*/ 	.word	0x000000ff
        /*042c*/ 	.word	0x00000068
        /*0430*/ 	.short	0x010a
        /*0432*/ 	.byte	0x08
	.zero		1


	//   ....[53]....
        /*0434*/ 	.word	0x00001b40
        /*0438*/ 	.word	0x000000ff
        /*043c*/ 	.word	0x00000068
        /*0440*/ 	.short	0x010a
        /*0442*/ 	.byte	0x11
	.zero		1


	//   ....[54]....
        /*0444*/ 	.word	0x00001ca0
        /*0448*/ 	.word	0x000000ff
        /*044c*/ 	.word	0x00000068
        /*0450*/ 	.short	0x010a
        /*0452*/ 	.byte	0x08
	.zero		1


	//   ....[55]....
        /*0454*/ 	.word	0x00001dc0
        /*0458*/ 	.word	0x00000002
        /*045c*/ 	.word	0x000000f0
        /*0460*/ 	.short	0x010a
        /*0462*/ 	.byte	0xff
	.zero		1


	//   ....[56]....
        /*0464*/ 	.word	0x00001e80
        /*0468*/ 	.word	0x00000002
        /*046c*/ 	.word	0x00000000
        /*0470*/ 	.short	0x0101
        /*0472*/ 	.byte	0xff
	.zero		1


	//   ....[57]....
        /*0474*/ 	.word	0x000023e0
        /*0478*/ 	.word	0x000000ff
        /*047c*/ 	.word	0x00000000
        /*0480*/ 	.short	0x010a
        /*0482*/ 	.byte	0x05
	.zero		1


	//   ....[58]....
        /*0484*/ 	.word	0x00002470
        /*0488*/ 	.word	0x000000ff
        /*048c*/ 	.word	0x00000000
        /*0490*/ 	.short	0x010a
        /*0492*/ 	.byte	0x05
	.zero		1


	//   ....[59]....
        /*0494*/ 	.word	0x00002500
        /*0498*/ 	.word	0x000000ff
        /*049c*/ 	.word	0x00000000
        /*04a0*/ 	.short	0x010a
        /*04a2*/ 	.byte	0x05
	.zero		1


	//   ....[60]....
        /*04a4*/ 	.word	0x00002590
        /*04a8*/ 	.word	0x000000ff
        /*04ac*/ 	.word	0x00000000
        /*04b0*/ 	.short	0x010a
        /*04b2*/ 	.byte	0x05
	.zero		1


	//   ....[61]....
        /*04b4*/ 	.word	0x00002620
        /*04b8*/ 	.word	0x000000ff
        /*04bc*/ 	.word	0x00000000
        /*04c0*/ 	.short	0x010a
        /*04c2*/ 	.byte	0x05
	.zero		1


	//   ....[62]....
        /*04c4*/ 	.word	0x000026b0
        /*04c8*/ 	.word	0x000000ff
        /*04cc*/ 	.word	0x00000000
        /*04d0*/ 	.short	0x010a
        /*04d2*/ 	.byte	0x05
	.zero		1


	//   ....[63]....
        /*04d4*/ 	.word	0x00002740
        /*04d8*/ 	.word	0x000000ff
        /*04dc*/ 	.word	0x00000000
        /*04e0*/ 	.short	0x010a
        /*04e2*/ 	.byte	0x05
	.zero		1


	//   ....[64]....
        /*04e4*/ 	.word	0x000027d0
        /*04e8*/ 	.word	0x000000ff
        /*04ec*/ 	.word	0x00000000
        /*04f0*/ 	.short	0x010a
        /*04f2*/ 	.byte	0x05
	.zero		1


	//   ....[65]....
        /*04f4*/ 	.word	0x00002860
        /*04f8*/ 	.word	0x000000ff
        /*04fc*/ 	.word	0x00000000
        /*0500*/ 	.short	0x010a
        /*0502*/ 	.byte	0x05
	.zero		1


	//   ....[66]....
        /*0504*/ 	.word	0x000028f0
        /*0508*/ 	.word	0x000000ff
        /*050c*/ 	.word	0x00000000
        /*0510*/ 	.short	0x010a
        /*0512*/ 	.byte	0x05
	.zero		1


	//   ....[67]....
        /*0514*/ 	.word	0x00002980
        /*0518*/ 	.word	0x000000ff
        /*051c*/ 	.word	0x00000000
        /*0520*/ 	.short	0x010a
        /*0522*/ 	.byte	0x05
	.zero		1


	//   ....[68]....
        /*0524*/ 	.word	0x00002a10
        /*0528*/ 	.word	0x000000ff
        /*052c*/ 	.word	0x00000000
        /*0530*/ 	.short	0x010a
        /*0532*/ 	.byte	0x05
	.zero		1


	//   ....[69]....
        /*0534*/ 	.word	0x00002ab0
        /*0538*/ 	.word	0x00000000
        /*053c*/ 	.word	0x00000000
        /*0540*/ 	.short	0x010a
        /*0542*/ 	.byte	0xff
	.zero		1


	//   ....[70]....
        /*0544*/ 	.word	0x00002bd0
        /*0548*/ 	.word	0x00000000
        /*054c*/ 	.word	0x00000150
        /*0550*/ 	.short	0x010a
        /*0552*/ 	.byte	0xff
	.zero		1


	//   ....[71]....
        /*0554*/ 	.word	0x00002c30
        /*0558*/ 	.word	0x00000004
        /*055c*/ 	.word	0x00000000
        /*0560*/ 	.short	0x0101
        /*0562*/ 	.byte	0xff
	.zero		1


	//   ....[72]....
        /*0564*/ 	.word	0x00002c50
        /*0568*/ 	.word	0x000000ff
        /*056c*/ 	.word	0x00000100
        /*0570*/ 	.short	0x010a
        /*0572*/ 	.byte	0x05
	.zero		1


	//   ....[73]....
        /*0574*/ 	.word	0x00002d70
        /*0578*/ 	.word	0x00000000
        /*057c*/ 	.word	0x000000f0
        /*0580*/ 	.short	0x010a
        /*0582*/ 	.byte	0xff
	.zero		1


	//   ....[74]....
        /*0584*/ 	.word	0x00002e80
        /*0588*/ 	.word	0x00000000
        /*058c*/ 	.word	0x00000000
        /*0590*/ 	.short	0x0101
        /*0592*/ 	.byte	0xff
	.zero		1


	//   ....[75]....
        /*0594*/ 	.word	0x00002f10
        /*0598*/ 	.word	0x000000ff
        /*059c*/ 	.word	0x00000100
        /*05a0*/ 	.short	0x0106
        /*05a2*/ 	.byte	0x05
	.zero		1


	//   ....[76]....
        /*05a4*/ 	.word	0x00002f30
        /*05a8*/ 	.word	0x000000ff
        /*05ac*/ 	.word	0x00000100
        /*05b0*/ 	.short	0x010a
        /*05b2*/ 	.byte	0x05
	.zero		1


	//   ....[77]....
        /*05b4*/ 	.word	0x00002fc0
        /*05b8*/ 	.word	0x000000ff
        /*05bc*/ 	.word	0x00000100
        /*05c0*/ 	.short	0x0106
        /*05c2*/ 	.byte	0x04
	.zero		1


	//   ....[78]....
        /*05c4*/ 	.word	0x00003000
        /*05c8*/ 	.word	0x00000000
        /*05cc*/ 	.word	0x00000100
        /*05d0*/ 	.short	0x010a
        /*05d2*/ 	.byte	0xff
	.zero		1


	//   ....[79]....
        /*05d4*/ 	.word	0x00003520
        /*05d8*/ 	.word	0x00000000
        /*05dc*/ 	.word	0x000000f0
        /*05e0*/ 	.short	0x010a
        /*05e2*/ 	.byte	0xff
	.zero		1


	//   ....[80]....
        /*05e4*/ 	.word	0x00003620
        /*05e8*/ 	.word	0x00000003
        /*05ec*/ 	.word	0x00000000
        /*05f0*/ 	.short	0x0101
        /*05f2*/ 	.byte	0xff
	.zero		1


	//   ....[81]....
        /*05f4*/ 	.word	0x00003630
        /*05f8*/ 	.word	0x000000ff
        /*05fc*/ 	.word	0x00000000
        /*0600*/ 	.short	0x010a
        /*0602*/ 	.byte	0x06
	.zero		1


	//   ....[82]....
        /*0604*/ 	.word	0x000036b0
        /*0608*/ 	.word	0x000000ff
        /*060c*/ 	.word	0x00000130
        /*0610*/ 	.short	0x010a
        /*0612*/ 	.byte	0x07
	.zero		1


	//   ....[83]....
        /*0614*/ 	.word	0x00003790
        /*0618*/ 	.word	0x000000ff
        /*061c*/ 	.word	0x00000000
        /*0620*/ 	.short	0x010a
        /*0622*/ 	.byte	0x06
	.zero		1


	//   ....[84]....
        /*0624*/ 	.word	0x000038c0
        /*0628*/ 	.word	0x000000ff
        /*062c*/ 	.word	0x00000000
        /*0630*/ 	.short	0x010a
        /*0632*/ 	.byte	0x1a
	.zero		1


	//   ....[85]....
        /*0634*/ 	.word	0x00003b60
        /*0638*/ 	.word	0x000000ff
        /*063c*/ 	.word	0x00000000
        /*0640*/ 	.short	0x010a
        /*0642*/ 	.byte	0x06
	.zero		1


	//   ....[86]....
        /*0644*/ 	.word	0x00003bf0
        /*0648*/ 	.word	0x000000ff
        /*064c*/ 	.word	0x00000000
        /*0650*/ 	.short	0x010a
        /*0652*/ 	.byte	0x06
	.zero		1


	//   ....[87]....
        /*0654*/ 	.word	0x00003c80
        /*0658*/ 	.word	0x000000ff
        /*065c*/ 	.word	0x00000000
        /*0660*/ 	.short	0x010a
        /*0662*/ 	.byte	0x06
	.zero		1


	//   ....[88]....
        /*0664*/ 	.word	0x00003d10
        /*0668*/ 	.word	0x000000ff
        /*066c*/ 	.word	0x00000000
        /*0670*/ 	.short	0x010a
        /*0672*/ 	.byte	0x07
	.zero		1


	//   ....[89]....
        /*0674*/ 	.word	0x00004150
        /*0678*/ 	.word	0x00000000
        /*067c*/ 	.word	0x000000f0
        /*0680*/ 	.short	0x010a
        /*0682*/ 	.byte	0xff
	.zero		1


	//   ....[90]....
        /*0684*/ 	.word	0x00004240
        /*0688*/ 	.word	0x00000000
        /*068c*/ 	.word	0x00000000
        /*0690*/ 	.short	0x0101
        /*0692*/ 	.byte	0xff
	.zero		1


	//   ....[91]....
        /*0694*/ 	.word	0x00004560
        /*0698*/ 	.word	0x000000ff
        /*069c*/ 	.word	0x000000e8
        /*06a0*/ 	.short	0x010a
        /*06a2*/ 	.byte	0x06
	.zero		1


	//   ....[92]....
        /*06a4*/ 	.word	0x000046e0
        /*06a8*/ 	.word	0x000000ff
        /*06ac*/ 	.word	0x000000d8
        /*06b0*/ 	.short	0x010a
        /*06b2*/ 	.byte	0x06
	.zero		1


	//   ....[93]....
        /*06b4*/ 	.word	0x00004a10
        /*06b8*/ 	.word	0x000000ff
        /*06bc*/ 	.word	0x000000d0
        /*06c0*/ 	.short	0x010b
        /*06c2*/ 	.byte	0x06
	.zero		1


	//   ....[94]....
        /*06c4*/ 	.word	0x00004a30
        /*06c8*/ 	.word	0x000000ff
        /*06cc*/ 	.word	0x00000000
        /*06d0*/ 	.short	0x0101
        /*06d2*/ 	.byte	0x25
	.zero		1


	//   ....[95]....
        /*06d4*/ 	.word	0x00004a70
        /*06d8*/ 	.word	0x00000000
        /*06dc*/ 	.word	0x000000d8
        /*06e0*/ 	.short	0x010a
        /*06e2*/ 	.byte	0xff
	.zero		1


	//   ....[96]....
        /*06e4*/ 	.word	0x00004dd0
        /*06e8*/ 	.word	0x00000000
        /*06ec*/ 	.word	0x000000f0
        /*06f0*/ 	.short	0x010a
        /*06f2*/ 	.byte	0xff
	.zero		1


	//   ....[97]....
        /*06f4*/ 	.word	0x00004ee0
        /*06f8*/ 	.word	0x00000000
        /*06fc*/ 	.word	0x00000000
        /*0700*/ 	.short	0x0101
        /*0702*/ 	.byte	0xff
	.zero		1


	//   ....[98]....
        /*0704*/ 	.word	0x00005890
        /*0708*/ 	.word	0x000000ff
        /*070c*/ 	.word	0x000000d0
        /*0710*/ 	.short	0x010a
        /*0712*/ 	.byte	0x2b
	.zero		1


	//   ....[99]....
        /*0714*/ 	.word	0x000058b0
        /*0718*/ 	.word	0x0000005c
        /*071c*/ 	.word	0x00000110
        /*0720*/ 	.short	0x010a
        /*0722*/ 	.byte	0xff
	.zero		1


	//   ....[100]....
        /*0724*/ 	.word	0x00005a00
        /*0728*/ 	.word	0x000000ff
        /*072c*/ 	.word	0x000000d0
        /*0730*/ 	.short	0x010a
        /*0732*/ 	.byte	0x2b
	.zero		1


	//   ....[101]....
        /*0734*/ 	.word	0x00005ae0
        /*0738*/ 	.word	0x000000ff
        /*073c*/ 	.word	0x00000000
        /*0740*/ 	.short	0x0101
        /*0742*/ 	.byte	0x04
	.zero		1


	//   ....[102]....
        /*0744*/ 	.word	0x00005b40
        /*0748*/ 	.word	0x0000005c
        /*074c*/ 	.word	0x00000110
        /*0750*/ 	.short	0x010a
        /*0752*/ 	.byte	0xff
	.zero		1


	//   ....[103]....
        /*0754*/ 	.word	0x00005f10
        /*0758*/ 	.word	0x000000ff
        /*075c*/ 	.word	0x00000000
        /*0760*/ 	.short	0x0101
        /*0762*/ 	.byte	0x05
	.zero		1


	//   ....[104]....
        /*0764*/ 	.word	0x000067a0
        /*0768*/ 	.word	0x00000003
        /*076c*/ 	.word	0x00000160
        /*0770*/ 	.short	0x010a
        /*0772*/ 	.byte	0xff
	.zero		1


	//   ....[105]....
        /*0774*/ 	.word	0x00006800
        /*0778*/ 	.word	0x00000002
        /*077c*/ 	.word	0x00000068
        /*0780*/ 	.short	0x010a
        /*0782*/ 	.byte	0xff
	.zero		1


	//   ....[106]....
        /*0784*/ 	.word	0x00006860
        /*0788*/ 	.word	0x00000002
        /*078c*/ 	.word	0x00000068
        /*0790*/ 	.short	0x010a
        /*0792*/ 	.byte	0xff
	.zero		1


	//   ....[107]....
        /*0794*/ 	.word	0x000068b0
        /*0798*/ 	.word	0x00000002
        /*079c*/ 	.word	0x000000f0
        /*07a0*/ 	.short	0x010a
        /*07a2*/ 	.byte	0xff
	.zero		1


	//   ....[108]....
        /*07a4*/ 	.word	0x00006910
        /*07a8*/ 	.word	0x00000000
        /*07ac*/ 	.word	0x00000000
        /*07b0*/ 	.short	0x010a
        /*07b2*/ 	.byte	0xff
	.zero		1


	//   ....[109]....
        /*07b4*/ 	.word	0x00006970
        /*07b8*/ 	.word	0x00000000
        /*07bc*/ 	.word	0x00000000
        /*07c0*/ 	.short	0x010a
        /*07c2*/ 	.byte	0xff
	.zero		1


	//   ....[110]....
        /*07c4*/ 	.word	0x000069d0
        /*07c8*/ 	.word	0x00000000
        /*07cc*/ 	.word	0x00000000
        /*07d0*/ 	.short	0x010a
        /*07d2*/ 	.byte	0xff
	.zero		1


	//   ....[111]....
        /*07d4*/ 	.word	0x00006a30
        /*07d8*/ 	.word	0x00000000
        /*07dc*/ 	.word	0x00000000
        /*07e0*/ 	.short	0x010a
        /*07e2*/ 	.byte	0xff
	.zero		1


	//   ....[112]....
        /*07e4*/ 	.word	0x00006a90
        /*07e8*/ 	.word	0x00000000
        /*07ec*/ 	.word	0x00000000
        /*07f0*/ 	.short	0x010a
        /*07f2*/ 	.byte	0xff
	.zero		1


	//   ....[113]....
        /*07f4*/ 	.word	0x00006af0
        /*07f8*/ 	.word	0x00000000
        /*07fc*/ 	.word	0x00000000
        /*0800*/ 	.short	0x010a
        /*0802*/ 	.byte	0xff
	.zero		1


	//   ....[114]....
        /*0804*/ 	.word	0x00006b50
        /*0808*/ 	.word	0x00000000
        /*080c*/ 	.word	0x00000000
        /*0810*/ 	.short	0x010a
        /*0812*/ 	.byte	0xff
	.zero		1


	//   ....[115]....
        /*0814*/ 	.word	0x00006bb0
        /*0818*/ 	.word	0x00000000
        /*081c*/ 	.word	0x00000000
        /*0820*/ 	.short	0x010a
        /*0822*/ 	.byte	0xff
	.zero		1


	//   ....[116]....
        /*0824*/ 	.word	0x00006c10
        /*0828*/ 	.word	0x00000000
        /*082c*/ 	.word	0x00000000
        /*0830*/ 	.short	0x010a
        /*0832*/ 	.byte	0xff
	.zero		1


	//   ....[117]....
        /*0834*/ 	.word	0x00006c70
        /*0838*/ 	.word	0x00000000
        /*083c*/ 	.word	0x00000000
        /*0840*/ 	.short	0x010a
        /*0842*/ 	.byte	0xff
	.zero		1


	//   ....[118]....
        /*0844*/ 	.word	0x00006cd0
        /*0848*/ 	.word	0x00000000
        /*084c*/ 	.word	0x00000000
        /*0850*/ 	.short	0x010a
        /*0852*/ 	.byte	0xff
	.zero		1


	//   ....[119]....
        /*0854*/ 	.word	0x00006d30
        /*0858*/ 	.word	0x00000000
        /*085c*/ 	.word	0x00000000
        /*0860*/ 	.short	0x010a
        /*0862*/ 	.byte	0xff
	.zero		1


	//   ....[120]....
        /*0864*/ 	.word	0x00006d80
        /*0868*/ 	.word	0x00000000
        /*086c*/ 	.word	0x00000150
        /*0870*/ 	.short	0x010a
        /*0872*/ 	.byte	0xff
	.zero		1


	//   ....[121]....
        /*0874*/ 	.word	0x00006de0
        /*0878*/ 	.word	0x00000000
        /*087c*/ 	.word	0x00000100
        /*0880*/ 	.short	0x010a
        /*0882*/ 	.byte	0xff
	.zero		1


	//   ....[122]....
        /*0884*/ 	.word	0x00006e30
        /*0888*/ 	.word	0x00000000
        /*088c*/ 	.word	0x000000f0
        /*0890*/ 	.short	0x010a
        /*0892*/ 	.byte	0xff
	.zero		1


	//   ....[123]....
        /*0894*/ 	.word	0x00006e90
        /*0898*/ 	.word	0x00000000
        /*089c*/ 	.word	0x00000100
        /*08a0*/ 	.short	0x010a
        /*08a2*/ 	.byte	0xff
	.zero		1


	//   ....[124]....
        /*08a4*/ 	.word	0x00006ee0
        /*08a8*/ 	.word	0x00000000
        /*08ac*/ 	.word	0x000000f0
        /*08b0*/ 	.short	0x010a
        /*08b2*/ 	.byte	0xff
	.zero		1


	//   ....[125]....
        /*08b4*/ 	.word	0x00006f40
        /*08b8*/ 	.word	0x00000003
        /*08bc*/ 	.word	0x00000130
        /*08c0*/ 	.short	0x010a
        /*08c2*/ 	.byte	0xff
	.zero		1


	//   ....[126]....
        /*08c4*/ 	.word	0x00006fa0
        /*08c8*/ 	.word	0x00000000
        /*08cc*/ 	.word	0x00000000
        /*08d0*/ 	.short	0x010a
        /*08d2*/ 	.byte	0xff
	.zero		1


	//   ....[127]....
        /*08d4*/ 	.word	0x00007000
        /*08d8*/ 	.word	0x00000000
        /*08dc*/ 	.word	0x00000000
        /*08e0*/ 	.short	0x010a
        /*08e2*/ 	.byte	0xff
	.zero		1


	//   ....[128]....
        /*08e4*/ 	.word	0x00007060
        /*08e8*/ 	.word	0x00000000
        /*08ec*/ 	.word	0x00000000
        /*08f0*/ 	.short	0x010a
        /*08f2*/ 	.byte	0xff
	.zero		1


	//   ....[129]....
        /*08f4*/ 	.word	0x000070c0
        /*08f8*/ 	.word	0x00000000
        /*08fc*/ 	.word	0x00000000
        /*0900*/ 	.short	0x010a
        /*0902*/ 	.byte	0xff
	.zero		1


	//   ....[130]....
        /*0904*/ 	.word	0x00007120
        /*0908*/ 	.word	0x00000000
        /*090c*/ 	.word	0x00000000
        /*0910*/ 	.short	0x010a
        /*0912*/ 	.byte	0xff
	.zero		1


	//   ....[131]....
        /*0914*/ 	.word	0x00007170
        /*0918*/ 	.word	0x00000000
        /*091c*/ 	.word	0x000000f0
        /*0920*/ 	.short	0x010a
        /*0922*/ 	.byte	0xff
	.zero		1


	//   ....[132]....
        /*0924*/ 	.word	0x000071d0
        /*0928*/ 	.word	0x00000000
        /*092c*/ 	.word	0x000000e8
        /*0930*/ 	.short	0x010a
        /*0932*/ 	.byte	0xff
	.zero		1


	//   ....[133]....
        /*0934*/ 	.word	0x00007230
        /*0938*/ 	.word	0x00000003
        /*093c*/ 	.word	0x000000d8
        /*0940*/ 	.short	0x010a
        /*0942*/ 	.byte	0xff
	.zero		1


	//   ....[134]....
        /*0944*/ 	.word	0x00007280
        /*0948*/ 	.word	0x00000000
        /*094c*/ 	.word	0x000000f0
        /*0950*/ 	.short	0x010a
        /*0952*/ 	.byte	0xff
	.zero		1


	//   ....[135]....
        /*0954*/ 	.word	0x000072e0
        /*0958*/ 	.word	0x00000000
        /*095c*/ 	.word	0x000000d0
        /*0960*/ 	.short	0x010a
        /*0962*/ 	.byte	0xff
	.zero		1


	//   ....[136]....
        /*0964*/ 	.word	0x00007330
        /*0968*/ 	.word	0x0000005c
        /*096c*/ 	.word	0x00000110
        /*0970*/ 	.short	0x010a
        /*0972*/ 	.byte	0xff
	.zero		1


	//----- nvinfo : EIATTR_NUM_MBARRIERS
	.align		4
.L_47:
        /*0974*/ 	.byte	0x03, 0x38
        /*0976*/ 	.short	0x002e


	//----- nvinfo : EIATTR_EXIT_INSTR_OFFSETS
	.align		4
        /*0978*/ 	.byte	0x04, 0x1c
        /*097a*/ 	.short	(.L_49 - .L_48)


	//   ....[0]....
.L_48:
        /*097c*/ 	.word	0x00002ae0


	//   ....[1]....
        /*0980*/ 	.word	0x00002fd0


	//   ....[2]....
        /*0984*/ 	.word	0x00003030


	//   ....[3]....
        /*0988*/ 	.word	0x00003f70


	//   ....[4]....
        /*098c*/ 	.word	0x00004aa0


	//   ....[5]....
        /*0990*/ 	.word	0x00004ae0


	//   ....[6]....
        /*0994*/ 	.word	0x00006790


	//----- nvinfo : EIATTR_MAX_THREADS
	.align		4
.L_49:
        /*0998*/ 	.byte	0x04, 0x05
        /*099a*/ 	.short	(.L_51 - .L_50)
.L_50:
        /*099c*/ 	.word	0x00000100
        /*09a0*/ 	.word	0x00000001
        /*09a4*/ 	.word	0x00000001


	//----- nvinfo : EIATTR_CRS_STACK_SIZE
	.align		4
.L_51:
        /*09a8*/ 	.byte	0x04, 0x1e
        /*09aa*/ 	.short	(.L_53 - .L_52)
.L_52:
        /*09ac*/ 	.word	0x00000000


	//----- nvinfo : EIATTR_CBANK_PARAM_SIZE
	.align		4
.L_53:
        /*09b0*/ 	.byte	0x03, 0x19
        /*09b2*/ 	.short	0x0800


	//----- nvinfo : EIATTR_PARAM_CBANK
	.align		4
        /*09b4*/ 	.byte	0x04, 0x0a
        /*09b6*/ 	.short	(.L_55 - .L_54)
	.align		4
.L_54:
        /*09b8*/ 	.word	index@(.nv.constant0._ZN7cutlass13device_kernelINS_4gemm6kernel13GemmUniversalIN4cute5tupleIJiiiiEEENS1_10collective13CollectiveMmaINS1_35MainloopSm100TmaUmmaWarpSpecializedILi13ELi2ELi4ENS5_IJNS4_1CILi1EEESB_SB_EEEEENS5_IJNSA_ILi64EEESE_NSA_ILi128EEEEEENS_12float_e4m3_tENS5_IJSB_llEEENS_12float_e5m2_tESI_NS4_8TiledMMAINS4_8MMA_AtomIJNS4_10MMA_TraitsINS4_19SM100_MMA_F8F6F4_SSEJSH_SJ_fSE_SE_NS4_17integral_constantINS4_4UMMA5MajorELSQ_1EEESR_NSO_INSP_7ScaleInELSS_0EEEST_EEEEEENS4_6LayoutISC_NS5_IJNSA_ILi0EEESX_SX_EEEEENS5_IJNS4_10UnderscoreES10_S10_EEEEENS4_13SM90_TMA_LOADENS4_14ComposedLayoutINS4_7SwizzleILi2ELi4ELi3EEENS4_18smem_ptr_flag_bitsILi8EEENSW_INS5_IJSE_NSA_ILi8EEEEEENS5_IJSB_SE_EEEEEEEvNS4_8identityES13_S1D_vS1E_EENS_8epilogue10collective18CollectiveEpilogueINS1G_23Sm100TmaWarpSpecializedILi1ELi1ELi32ELb0ELb0EEEJSG_NS5_IJNSW_ISE_SB_EES1L_EEESH_NS5_IJlSB_lEEESH_S1N_NS1G_6fusion15FusionCallbacksIS1K_NS1O_17LinearCombinationISH_fSH_fLNS_15FloatRoundStyleE2EEESG_S1M_JEEENS4_5SM1004TMEM4LOAD26SM100_TMEM_LOAD_16dp32b32xES13_NS14_IS16_S18_NSW_INS5_IJS19_SE_EEENS5_IJSE_SB_EEEEEEENS4_39AutoVectorizingCopyWithAssumedAlignmentILi128EEENS4_14SM90_TMA_STOREES21_S23_S23_EEEvvEEEEvNT_6ParamsE)
        /*09bc*/ 	.short	0x0380
        /*09be*/ 	.short	0x0800


	//----- nvinfo : EIATTR_SW_WAR
	.align		4
.L_55:
        /*09c0*/ 	.byte	0x04, 0x36
        /*09c2*/ 	.short	(.L_57 - .L_56)
.L_56:
        /*09c4*/ 	.word	0x00000008
.L_57:


//--------------------- .nv.callgraph             --------------------------
	.section	.nv.callgraph,"",@"SHT_CUDA_CALLGRAPH"
	.align	4
	.sectionentsize	8
	.align		4
        /*0000*/ 	.word	0x00000000
	.align		4
        /*0004*/ 	.word	0xffffffff
	.align		4
        /*0008*/ 	.word	index@(_ZN7cutlass13device_kernelINS_4gemm6kernel13GemmUniversalIN4cute5tupleIJiiiiEEENS1_10collective13CollectiveMmaINS1_35MainloopSm100TmaUmmaWarpSpecializedILi13ELi2ELi4ENS5_IJNS4_1CILi1EEESB_SB_EEEEENS5_IJNSA_ILi64EEESE_NSA_ILi128EEEEEENS_12float_e4m3_tENS5_IJSB_llEEENS_12float_e5m2_tESI_NS4_8TiledMMAINS4_8MMA_AtomIJNS4_10MMA_TraitsINS4_19SM100_MMA_F8F6F4_SSEJSH_SJ_fSE_SE_NS4_17integral_constantINS4_4UMMA5MajorELSQ_1EEESR_NSO_INSP_7ScaleInELSS_0EEEST_EEEEEENS4_6LayoutISC_NS5_IJNSA_ILi0EEESX_SX_EEEEENS5_IJNS4_10UnderscoreES10_S10_EEEEENS4_13SM90_TMA_LOADENS4_14ComposedLayoutINS4_7SwizzleILi2ELi4ELi3EEENS4_18smem_ptr_flag_bitsILi8EEENSW_INS5_IJSE_NSA_ILi8EEEEEENS5_IJSB_SE_EEEEEEEvNS4_8identityES13_S1D_vS1E_EENS_8epilogue10collective18CollectiveEpilogueINS1G_23Sm100TmaWarpSpecializedILi1ELi1ELi32ELb0ELb0EEEJSG_NS5_IJNSW_ISE_SB_EES1L_EEESH_NS5_IJlSB_lEEESH_S1N_NS1G_6fusion15FusionCallbacksIS1K_NS1O_17LinearCombinationISH_fSH_fLNS_15FloatRoundStyleE2EEESG_S1M_JEEENS4_5SM1004TMEM4LOAD26SM100_TMEM_LOAD_16dp32b32xES13_NS14_IS16_S18_NSW_INS5_IJS19_SE_EEENS5_IJSE_SB_EEEEEEENS4_39AutoVectorizingCopyWithAssumedAlignmentILi128EEENS4_14SM90_TMA_STOREES21_S23_S23_EEEvvEEEEvNT_6ParamsE)
	.align		4
        /*000c*/ 	.word	index@(__assertfail)
	.align		4
        /*0010*/ 	.word	0x00000000
	.align		4
        /*0014*/ 	.word	0xfffffffe
	.align		4
        /*0018*/ 	.word	0x00000000
	.align		4
        /*001c*/ 	.word	0xfffffffd
	.align		4
        /*0020*/ 	.word	0x00000000
	.align		4
        /*0024*/ 	.word	0xfffffffc


//--------------------- .nv.constant4             --------------------------
	.section	.nv.constant4,"a",@progbits
	.align	8
	.align		8
.nv.constant4:
        /*0000*/ 	.dword	__assertfail
	.align		8
        /*0008*/ 	.dword	__unnamed_1
	.align		8
        /*0010*/ 	.dword	__unnamed_2
	.align		8
        /*0018*/ 	.dword	_ZN40_INTERNAL_70fd6db8_4_k_cu_308cb35a_333534cuda3std3__45__cpo5beginE
	.align		8
        /*0020*/ 	.dword	_ZN40_INTERNAL_70fd6db8_4_k_cu_308cb35a_333534cuda3std3__45__cpo3endE
	.align		8
        /*0028*/ 	.dword	_ZN40_INTERNAL_70fd6db8_4_k_cu_308cb35a_333534cuda3std3__45__cpo6cbeginE
	.align		8
        /*0030*/ 	.dword	_ZN40_INTERNAL_70fd6db8_4_k_cu_308cb35a_333534cuda3std3__45__cpo4cendE
	.align		8
        /*0038*/ 	.dword	_ZN40_INTERNAL_70fd6db8_4_k_cu_308cb35a_333534cuda3std3__442_GLOBAL__N__70fd6db8_4_k_cu_308cb35a_333536ignoreE
	.align		8
        /*0040*/ 	.dword	_ZN40_INTERNAL_70fd6db8_4_k_cu_308cb35a_333534cuda3std3__419piecewise_constructE
	.align		8
        /*0048*/ 	.dword	_ZN40_INTERNAL_70fd6db8_4_k_cu_308cb35a_333534cuda3std3__48in_placeE
	.align		8
        /*0050*/ 	.dword	_ZN40_INTERNAL_70fd6db8_4_k_cu_308cb35a_333534cuda3std6ranges3__45__cpo4swapE
	.align		8
        /*0058*/ 	.dword	_ZN40_INTERNAL_70fd6db8_4_k_cu_308cb35a_333534cuda3std6ranges3__45__cpo9iter_moveE
	.align		8
        /*0060*/ 	.dword	_ZN40_INTERNAL_70fd6db8_4_k_cu_308cb35a_333534cute7productE
	.align		8
        /*0068*/ 	.dword	_ZN40_INTERNAL_70fd6db8_4_k_cu_308cb35a_333534cute1_E
	.align		8
        /*0070*/ 	.dword	$str$25
	.align		8
        /*0078*/ 	.dword	$str$26
	.align		8
        /*0080*/ 	.dword	$str$27
	.align		8
        /*0088*/ 	.dword	$str$28


//--------------------- .text._ZN7cutlass13device_kernelINS_4gemm6kernel13GemmUniversalIN4cute5tupleIJiiiiEEENS1_10collective13CollectiveMmaINS1_35MainloopSm100TmaUmmaWarpSpecializedILi13ELi2ELi4ENS5_IJNS4_1CILi1EEESB_SB_EEEEENS5_IJNSA_ILi64EEESE_NSA_ILi128EEEEEENS_12float_e4m3_tENS5_IJSB_llEEENS_12float_e5m2_tESI_NS4_8TiledMMAINS4_8MMA_AtomIJNS4_10MMA_TraitsINS4_19SM100_MMA_F8F6F4_SSEJSH_SJ_fSE_SE_NS4_17integral_constantINS4_4UMMA5MajorELSQ_1EEESR_NSO_INSP_7ScaleInELSS_0EEEST_EEEEEENS4_6LayoutISC_NS5_IJNSA_ILi0EEESX_SX_EEEEENS5_IJNS4_10UnderscoreES10_S10_EEEEENS4_13SM90_TMA_LOADENS4_14ComposedLayoutINS4_7SwizzleILi2ELi4ELi3EEENS4_18smem_ptr_flag_bitsILi8EEENSW_INS5_IJSE_NSA_ILi8EEEEEENS5_IJSB_SE_EEEEEEEvNS4_8identityES13_S1D_vS1E_EENS_8epilogue10collective18CollectiveEpilogueINS1G_23Sm100TmaWarpSpecializedILi1ELi1ELi32ELb0ELb0EEEJSG_NS5_IJNSW_ISE_SB_EES1L_EEESH_NS5_IJlSB_lEEESH_S1N_NS1G_6fusion15FusionCallbacksIS1K_NS1O_17LinearCombinationISH_fSH_fLNS_15FloatRoundStyleE2EEESG_S1M_JEEENS4_5SM1004TMEM4LOAD26SM100_TMEM_LOAD_16dp32b32xES13_NS14_IS16_S18_NSW_INS5_IJS19_SE_EEENS5_IJSE_SB_EEEEEEENS4_39AutoVectorizingCopyWithAssumedAlignmentILi128EEENS4_14SM90_TMA_STOREES21_S23_S23_EEEvvEEEEvNT_6ParamsE --------------------------
	.section	.text._ZN7cutlass13device_kernelINS_4gemm6kernel13GemmUniversalIN4cute5tupleIJiiiiEEENS1_10collective13CollectiveMmaINS1_35MainloopSm100TmaUmmaWarpSpecializedILi13ELi2ELi4ENS5_IJNS4_1CILi1EEESB_SB_EEEEENS5_IJNSA_ILi64EEESE_NSA_ILi128EEEEEENS_12float_e4m3_tENS5_IJSB_llEEENS_12float_e5m2_tESI_NS4_8TiledMMAINS4_8MMA_AtomIJNS4_10MMA_TraitsINS4_19SM100_MMA_F8F6F4_SSEJSH_SJ_fSE_SE_NS4_17integral_constantINS4_4UMMA5MajorELSQ_1EEESR_NSO_INSP_7ScaleInELSS_0EEEST_EEEEEENS4_6LayoutISC_NS5_IJNSA_ILi0EEESX_SX_EEEEENS5_IJNS4_10UnderscoreES10_S10_EEEEENS4_13SM90_TMA_LOADENS4_14ComposedLayoutINS4_7SwizzleILi2ELi4ELi3EEENS4_18smem_ptr_flag_bitsILi8EEENSW_INS5_IJSE_NSA_ILi8EEEEEENS5_IJSB_SE_EEEEEEEvNS4_8identityES13_S1D_vS1E_EENS_8epilogue10collective18CollectiveEpilogueINS1G_23Sm100TmaWarpSpecializedILi1ELi1ELi32ELb0ELb0EEEJSG_NS5_IJNSW_ISE_SB_EES1L_EEESH_NS5_IJlSB_lEEESH_S1N_NS1G_6fusion15FusionCallbacksIS1K_NS1O_17LinearCombinationISH_fSH_fLNS_15FloatRoundStyleE2EEESG_S1M_JEEENS4_5SM1004TMEM4LOAD26SM100_TMEM_LOAD_16dp32b32xES13_NS14_IS16_S18_NSW_INS5_IJS19_SE_EEENS5_IJSE_SB_EEEEEEENS4_39AutoVectorizingCopyWithAssumedAlignmentILi128EEENS4_14SM90_TMA_STOREES21_S23_S23_EEEvvEEEEvNT_6ParamsE,"ax",@progbits
	.align	128
.text._ZN7cutlass13device_kernelINS_4gemm6kernel13GemmUniversalIN4cute5tupleIJiiiiEEENS1_10collective13CollectiveMmaINS1_35MainloopSm100TmaUmmaWarpSpecializedILi13ELi2ELi4ENS5_IJNS4_1CILi1EEESB_SB_EEEEENS5_IJNSA_ILi64EEESE_NSA_ILi128EEEEEENS_12float_e4m3_tENS5_IJSB_llEEENS_12float_e5m2_tESI_NS4_8TiledMMAINS4_8MMA_AtomIJNS4_10MMA_TraitsINS4_19SM100_MMA_F8F6F4_SSEJSH_SJ_fSE_SE_NS4_17integral_constantINS4_4UMMA5MajorELSQ_1EEESR_NSO_INSP_7ScaleInELSS_0EEEST_EEEEEENS4_6LayoutISC_NS5_IJNSA_ILi0EEESX_SX_EEEEENS5_IJNS4_10UnderscoreES10_S10_EEEEENS4_13SM90_TMA_LOADENS4_14ComposedLayoutINS4_7SwizzleILi2ELi4ELi3EEENS4_18smem_ptr_flag_bitsILi8EEENSW_INS5_IJSE_NSA_ILi8EEEEEENS5_IJSB_SE_EEEEEEEvNS4_8identityES13_S1D_vS1E_EENS_8epilogue10collective18CollectiveEpilogueINS1G_23Sm100TmaWarpSpecializedILi1ELi1ELi32ELb0ELb0EEEJSG_NS5_IJNSW_ISE_SB_EES1L_EEESH_NS5_IJlSB_lEEESH_S1N_NS1G_6fusion15FusionCallbacksIS1K_NS1O_17LinearCombinationISH_fSH_fLNS_15FloatRoundStyleE2EEESG_S1M_JEEENS4_5SM1004TMEM4LOAD26SM100_TMEM_LOAD_16dp32b32xES13_NS14_IS16_S18_NSW_INS5_IJS19_SE_EEENS5_IJSE_SB_EEEEEEENS4_39AutoVectorizingCopyWithAssumedAlignmentILi128EEENS4_14SM90_TMA_STOREES21_S23_S23_EEEvvEEEEvNT_6ParamsE:
        .type           _ZN7cutlass13device_kernelINS_4gemm6kernel13GemmUniversalIN4cute5tupleIJiiiiEEENS1_10collective13CollectiveMmaINS1_35MainloopSm100TmaUmmaWarpSpecializedILi13ELi2ELi4ENS5_IJNS4_1CILi1EEESB_SB_EEEEENS5_IJNSA_ILi64EEESE_NSA_ILi128EEEEEENS_12float_e4m3_tENS5_IJSB_llEEENS_12float_e5m2_tESI_NS4_8TiledMMAINS4_8MMA_AtomIJNS4_10MMA_TraitsINS4_19SM100_MMA_F8F6F4_SSEJSH_SJ_fSE_SE_NS4_17integral_constantINS4_4UMMA5MajorELSQ_1EEESR_NSO_INSP_7ScaleInELSS_0EEEST_EEEEEENS4_6LayoutISC_NS5_IJNSA_ILi0EEESX_SX_EEEEENS5_IJNS4_10UnderscoreES10_S10_EEEEENS4_13SM90_TMA_LOADENS4_14ComposedLayoutINS4_7SwizzleILi2ELi4ELi3EEENS4_18smem_ptr_flag_bitsILi8EEENSW_INS5_IJSE_NSA_ILi8EEEEEENS5_IJSB_SE_EEEEEEEvNS4_8identityES13_S1D_vS1E_EENS_8epilogue10collective18CollectiveEpilogueINS1G_23Sm100TmaWarpSpecializedILi1ELi1ELi32ELb0ELb0EEEJSG_NS5_IJNSW_ISE_SB_EES1L_EEESH_NS5_IJlSB_lEEESH_S1N_NS1G_6fusion15FusionCallbacksIS1K_NS1O_17LinearCombinationISH_fSH_fLNS_15FloatRoundStyleE2EEESG_S1M_JEEENS4_5SM1004TMEM4LOAD26SM100_TMEM_LOAD_16dp32b32xES13_NS14_IS16_S18_NSW_INS5_IJS19_SE_EEENS5_IJSE_SB_EEEEEEENS4_39AutoVectorizingCopyWithAssumedAlignmentILi128EEENS4_14SM90_TMA_STOREES21_S23_S23_EEEvvEEEEvNT_6ParamsE,@function
        .size           _ZN7cutlass13device_kernelINS_4gemm6kernel13GemmUniversalIN4cute5tupleIJiiiiEEENS1_10collective13CollectiveMmaINS1_35MainloopSm100TmaUmmaWarpSpecializedILi13ELi2ELi4ENS5_IJNS4_1CILi1EEESB_SB_EEEEENS5_IJNSA_ILi64EEESE_NSA_ILi128EEEEEENS_12float_e4m3_tENS5_IJSB_llEEENS_12float_e5m2_tESI_NS4_8TiledMMAINS4_8MMA_AtomIJNS4_10MMA_TraitsINS4_19SM100_MMA_F8F6F4_SSEJSH_SJ_fSE_SE_NS4_17integral_constantINS4_4UMMA5MajorELSQ_1EEESR_NSO_INSP_7ScaleInELSS_0EEEST_EEEEEENS4_6LayoutISC_NS5_IJNSA_ILi0EEESX_SX_EEEEENS5_IJNS4_10UnderscoreES10_S10_EEEEENS4_13SM90_TMA_LOADENS4_14ComposedLayoutINS4_7SwizzleILi2ELi4ELi3EEENS4_18smem_ptr_flag_bitsILi8EEENSW_INS5_IJSE_NSA_ILi8EEEEEENS5_IJSB_SE_EEEEEEEvNS4_8identityES13_S1D_vS1E_EENS_8epilogue10collective18CollectiveEpilogueINS1G_23Sm100TmaWarpSpecializedILi1ELi1ELi32ELb0ELb0EEEJSG_NS5_IJNSW_ISE_SB_EES1L_EEESH_NS5_IJlSB_lEEESH_S1N_NS1G_6fusion15FusionCallbacksIS1K_NS1O_17LinearCombinationISH_fSH_fLNS_15FloatRoundStyleE2EEESG_S1M_JEEENS4_5SM1004TMEM4LOAD26SM100_TMEM_LOAD_16dp32b32xES13_NS14_IS16_S18_NSW_INS5_IJS19_SE_EEENS5_IJSE_SB_EEEEEEENS4_39AutoVectorizingCopyWithAssumedAlignmentILi128EEENS4_14SM90_TMA_STOREES21_S23_S23_EEEvvEEEEvNT_6ParamsE,(.L_x_156 - _ZN7cutlass13device_kernelINS_4gemm6kernel13GemmUniversalIN4cute5tupleIJiiiiEEENS1_10collective13CollectiveMmaINS1_35MainloopSm100TmaUmmaWarpSpecializedILi13ELi2ELi4ENS5_IJNS4_1CILi1EEESB_SB_EEEEENS5_IJNSA_ILi64EEESE_NSA_ILi128EEEEEENS_12float_e4m3_tENS5_IJSB_llEEENS_12float_e5m2_tESI_NS4_8TiledMMAINS4_8MMA_AtomIJNS4_10MMA_TraitsINS4_19SM100_MMA_F8F6F4_SSEJSH_SJ_fSE_SE_NS4_17integral_constantINS4_4UMMA5MajorELSQ_1EEESR_NSO_INSP_7ScaleInELSS_0EEEST_EEEEEENS4_6LayoutISC_NS5_IJNSA_ILi0EEESX_SX_EEEEENS5_IJNS4_10UnderscoreES10_S10_EEEEENS4_13SM90_TMA_LOADENS4_14ComposedLayoutINS4_7SwizzleILi2ELi4ELi3EEENS4_18smem_ptr_flag_bitsILi8EEENSW_INS5_IJSE_NSA_ILi8EEEEEENS5_IJSB_SE_EEEEEEEvNS4_8identityES13_S1D_vS1E_EENS_8epilogue10collective18CollectiveEpilogueINS1G_23Sm100TmaWarpSpecializedILi1ELi1ELi32ELb0ELb0EEEJSG_NS5_IJNSW_ISE_SB_EES1L_EEESH_NS5_IJlSB_lEEESH_S1N_NS1G_6fusion15FusionCallbacksIS1K_NS1O_17LinearCombinationISH_fSH_fLNS_15FloatRoundStyleE2EEESG_S1M_JEEENS4_5SM1004TMEM4LOAD26SM100_TMEM_LOAD_16dp32b32xES13_NS14_IS16_S18_NSW_INS5_IJS19_SE_EEENS5_IJSE_SB_EEEEEEENS4_39AutoVectorizingCopyWithAssumedAlignmentILi128EEENS4_14SM90_TMA_STOREES21_S23_S23_EEEvvEEEEvNT_6ParamsE)
        .other          _ZN7cutlass13device_kernelINS_4gemm6kernel13GemmUniversalIN4cute5tupleIJiiiiEEENS1_10collective13CollectiveMmaINS1_35MainloopSm100TmaUmmaWarpSpecializedILi13ELi2ELi4ENS5_IJNS4_1CILi1EEESB_SB_EEEEENS5_IJNSA_ILi64EEESE_NSA_ILi128EEEEEENS_12float_e4m3_tENS5_IJSB_llEEENS_12float_e5m2_tESI_NS4_8TiledMMAINS4_8MMA_AtomIJNS4_10MMA_TraitsINS4_19SM100_MMA_F8F6F4_SSEJSH_SJ_fSE_SE_NS4_17integral_constantINS4_4UMMA5MajorELSQ_1EEESR_NSO_INSP_7ScaleInELSS_0EEEST_EEEEEENS4_6LayoutISC_NS5_IJNSA_ILi0EEESX_SX_EEEEENS5_IJNS4_10UnderscoreES10_S10_EEEEENS4_13SM90_TMA_LOADENS4_14ComposedLayoutINS4_7SwizzleILi2ELi4ELi3EEENS4_18smem_ptr_flag_bitsILi8EEENSW_INS5_IJSE_NSA_ILi8EEEEEENS5_IJSB_SE_EEEEEEEvNS4_8identityES13_S1D_vS1E_EENS_8epilogue10collective18CollectiveEpilogueINS1G_23Sm100TmaWarpSpecializedILi1ELi1ELi32ELb0ELb0EEEJSG_NS5_IJNSW_ISE_SB_EES1L_EEESH_NS5_IJlSB_lEEESH_S1N_NS1G_6fusion15FusionCallbacksIS1K_NS1O_17LinearCombinationISH_fSH_fLNS_15FloatRoundStyleE2EEESG_S1M_JEEENS4_5SM1004TMEM4LOAD26SM100_TMEM_LOAD_16dp32b32xES13_NS14_IS16_S18_NSW_INS5_IJS19_SE_EEENS5_IJSE_SB_EEEEEEENS4_39AutoVectorizingCopyWithAssumedAlignmentILi128EEENS4_14SM90_TMA_STOREES21_S23_S23_EEEvvEEEEvNT_6ParamsE,@"STO_CUDA_ENTRY STV_DEFAULT"
_ZN7cutlass13device_kernelINS_4gemm6kernel13GemmUniversalIN4cute5tupleIJiiiiEEENS1_10collective13CollectiveMmaINS1_35MainloopSm100TmaUmmaWarpSpecializedILi13ELi2ELi4ENS5_IJNS4_1CILi1EEESB_SB_EEEEENS5_IJNSA_ILi64EEESE_NSA_ILi128EEEEEENS_12float_e4m3_tENS5_IJSB_llEEENS_12float_e5m2_tESI_NS4_8TiledMMAINS4_8MMA_AtomIJNS4_10MMA_TraitsINS4_19SM100_MMA_F8F6F4_SSEJSH_SJ_fSE_SE_NS4_17integral_constantINS4_4UMMA5MajorELSQ_1EEESR_NSO_INSP_7ScaleInELSS_0EEEST_EEEEEENS4_6LayoutISC_NS5_IJNSA_ILi0EEESX_SX_EEEEENS5_IJNS4_10UnderscoreES10_S10_EEEEENS4_13SM90_TMA_LOADENS4_14ComposedLayoutINS4_7SwizzleILi2ELi4ELi3EEENS4_18smem_ptr_flag_bitsILi8EEENSW_INS5_IJSE_NSA_ILi8EEEEEENS5_IJSB_SE_EEEEEEEvNS4_8identityES13_S1D_vS1E_EENS_8epilogue10collective18CollectiveEpilogueINS1G_23Sm100TmaWarpSpecializedILi1ELi1ELi32ELb0ELb0EEEJSG_NS5_IJNSW_ISE_SB_EES1L_EEESH_NS5_IJlSB_lEEESH_S1N_NS1G_6fusion15FusionCallbacksIS1K_NS1O_17LinearCombinationISH_fSH_fLNS_15FloatRoundStyleE2EEESG_S1M_JEEENS4_5SM1004TMEM4LOAD26SM100_TMEM_LOAD_16dp32b32xES13_NS14_IS16_S18_NSW_INS5_IJS19_SE_EEENS5_IJSE_SB_EEEEEEENS4_39AutoVectorizingCopyWithAssumedAlignmentILi128EEENS4_14SM90_TMA_STOREES21_S23_S23_EEEvvEEEEvNT_6ParamsE:
[----:B------:R-:W1:Y:S01]  /*0000*/  LDC R1, c[0x0][0x37c] ;  /* 0x0000df00ff017b82 */ /* 0x000e620000000800 */
[----:B------:R-:W2:Y:S01]  /*0010*/  S2R R101, SR_TID.X ;  /* 0x0000000000657919 */ /* 0x000ea20000002100 */
[----:B------:R-:W3:Y:S01]  /*0020*/  LDCU.64 UR4, c[0x0][0x890] ;  /* 0x00011200ff0477ac */ /* 0x000ee20008000a00 */
[----:B------:R-:W-:Y:S02]  /*0030*/  PRMT R96, RZ, 0x7610, R96 ;  /* 0x00007610ff607816 */ /* 0x000fe40000000060 */
[----:B------:R-:W-:Y:S01]  /*0040*/  ELECT P5, URZ, PT ;  /* 0x0000000000ff782f */ /* 0x000fe200038a0000 */
[----:B------:R-:W4:Y:S01]  /*0050*/  LDCU.64 UR40, c[0x0][0x358] ;  /* 0x00006b00ff2877ac */ /* 0x000f220008000a00 */
[----:B---3--:R-:W-:-:S04]  /*0060*/  UISETP.NE.U32.AND UP0, UPT, UR4, URZ, UPT ;  /* 0x000000ff0400728c */ /* 0x008fc8000bf05070 */
[----:B------:R-:W-:Y:S01]  /*0070*/  UISETP.NE.AND.EX UP0, UPT, UR5, URZ, UPT, UP0 ;  /* 0x000000ff0500728c */ /* 0x000fe2000bf05300 */
[----:B--2---:R-:W-:-:S05]  /*0080*/  SHF.R.U32.HI R104, RZ, 0x5, R101 ;  /* 0x00000005ff687819 */ /* 0x004fca0000011665 */
[----:B------:R-:W2:Y:S02]  /*0090*/  SHFL.IDX PT, R0, R104, RZ, 0x1f ;  /* 0x00001fff68007589 */ /* 0x000ea400000e0000 */
[----:B--2---:R-:W-:Y:S01]  /*00a0*/  R2UR UR8, R0 ;  /* 0x00000000000872ca */ /* 0x004fe200000e0000 */
[----:B-1--4-:R-:W-:-:S14]  /*00b0*/  BRA.U UP0, `(.L_x_0) ;  /* 0x00000001002c7547 */ /* 0x012fdc000b800000 */
[----:B------:R-:W1:Y:S02]  /*00c0*/  LDCU.64 UR6, c[0x0][0x888] ;  /* 0x00011100ff0677ac */ /* 0x000e640008000a00 */
[----:B-1----:R-:W-:-:S04]  /*00d0*/  UISETP.NE.U32.AND UP0, UPT, UR6, URZ, UPT ;  /* 0x000000ff0600728c */ /* 0x002fc8000bf05070 */
[----:B------:R-:W-:-:S09]  /*00e0*/  UISETP.NE.AND.EX UP0, UPT, UR7, URZ, UPT, UP0 ;  /* 0x000000ff0700728c */ /* 0x000fd2000bf05300 */
[----:B------:R-:W-:Y:S05]  /*00f0*/  BRA.U !UP0, `(.L_x_1) ;  /* 0x0000000108107547 */ /* 0x000fea000b800000 */
[----:B------:R-:W1:Y:S02]  /*0100*/  LDC.64 R2, c[0x0][0x888] ;  /* 0x00022200ff027b82 */ /* 0x000e640000000a00 */
[----:B-1----:R1:W5:Y:S01]  /*0110*/  LDG.E R49, desc[UR40][R2.64] ;  /* 0x0000002802317981 */ /* 0x002362000c1e1900 */
[----:B------:R-:W-:Y:S01]  /*0120*/  HFMA2 R96, -RZ, RZ, 0, 5.9604644775390625e-08 ;  /* 0x00000001ff607431 */ /* 0x000fe200000001ff */
[----:B------:R-:W-:Y:S05]  /*0130*/  BRA `(.L_x_0) ;  /* 0x00000000000c7947 */ /* 0x000fea0003800000 */
.L_x_1:
[----:B------:R-:W1:Y:S01]  /*0140*/  LDCU UR6, c[0x0][0x880] ;  /* 0x00011000ff0677ac */ /* 0x000e620008000800 */
[----:B------:R-:W-:Y:S01]  /*0150*/  HFMA2 R96, -RZ, RZ, 0, 5.9604644775390625e-08 ;  /* 0x00000001ff607431 */ /* 0x000fe200000001ff */
[----:B-1----:R-:W-:-:S07]  /*0160*/  MOV R49, UR6 ;  /* 0x0000000600317c02 */ /* 0x002fce0008000f00 */
.L_x_0:
[----:B------:R-:W2:Y:S02]  /*0170*/  LDCU.64 UR6, c[0x0][0x8b0] ;  /* 0x00011600ff0677ac */ /* 0x000ea40008000a00 */
[----:B--2---:R-:W-:-:S04]  /*0180*/  UISETP.NE.U32.AND UP0, UPT, UR6, URZ, UPT ;  /* 0x000000ff0600728c */ /* 0x004fc8000bf05070 */
[----:B------:R-:W-:-:S09]  /*0190*/  UISETP.NE.AND.EX UP0, UPT, UR7, URZ, UPT, UP0 ;  /* 0x000000ff0700728c */ /* 0x000fd2000bf05300 */
[----:B------:R-:W-:Y:S05]  /*01a0*/  BRA.U UP0, `(.L_x_2) ;  /* 0x0000000100247547 */ /* 0x000fea000b800000 */
[----:B------:R-:W2:Y:S02]  /*01b0*/  LDCU.64 UR6, c[0x0][0x8a8] ;  /* 0x00011500ff0677ac */ /* 0x000ea40008000a00 */
[----:B--2---:R-:W-:-:S04]  /*01c0*/  UISETP.NE.U32.AND UP0, UPT, UR6, URZ, UPT ;  /* 0x000000ff0600728c */ /* 0x004fc8000bf05070 */
[----:B------:R-:W-:-:S09]  /*01d0*/  UISETP.NE.AND.EX UP0, UPT, UR7, URZ, UPT, UP0 ;  /* 0x000000ff0700728c */ /* 0x000fd2000bf05300 */
[----:B------:R-:W-:Y:S05]  /*01e0*/  BRA.U !UP0, `(.L_x_3) ;  /* 0x00000001080c7547 */ /* 0x000fea000b800000 */
[----:B-1----:R-:W1:Y:S02]  /*01f0*/  LDC.64 R2, c[0x0][0x8a8] ;  /* 0x00022a00ff027b82 */ /* 0x002e640000000a00 */
[----:B-1----:R2:W5:Y:S01]  /*0200*/  LDG.E R47, desc[UR40][R2.64] ;  /* 0x00000028022f7981 */ /* 0x002562000c1e1900 */
[----:B------:R-:W-:Y:S05]  /*0210*/  BRA `(.L_x_2) ;  /* 0x0000000000087947 */ /* 0x000fea0003800000 */
.L_x_3:
[----:B------:R-:W2:Y:S02]  /*0220*/  LDCU UR6, c[0x0][0x8a0] ;  /* 0x00011400ff0677ac */ /* 0x000ea40008000800 */
[----:B--2---:R-:W-:Y:S02]  /*0230*/  MOV R47, UR6 ;  /* 0x00000006002f7c02 */ /* 0x004fe40008000f00 */
.L_x_2:
[----:B------:R-:W-:Y:S01]  /*0240*/  IMAD.U32 R0, RZ, RZ, UR8 ;  /* 0x00000008ff007e24 */ /* 0x000fe2000f8e00ff */
[----:B------:R-:W-:Y:S04]  /*0250*/  BSSY.RECONVERGENT B0, `(.L_x_4) ;  /* 0x000000c000007945 */ /* 0x000fe80003800200 */
[C---:B------:R-:W-:Y:S02]  /*0260*/  ISETP.NE.OR P1, PT, R0.reuse, 0x1, !P5 ;  /* 0x000000010000780c */ /* 0x040fe40006f25670 */
[----:B------:R-:W-:-:S11]  /*0270*/  ISETP.NE.OR P0, PT, R0, 0x3, !P5 ;  /* 0x000000030000780c */ /* 0x000fd60006f05670 */
[----:B------:R-:W-:Y:S05]  /*0280*/  @P1 BRA `(.L_x_5) ;  /* 0x0000000000201947 */ /* 0x000fea0003800000 */
[----:B------:R-:W3:Y:S02]  /*0290*/  LDCU.64 UR6, c[0x0][0x348] ;  /* 0x00006900ff0677ac */ /* 0x000ee40008000a00 */
[----:B---3--:R-:W-:Y:S02]  /*02a0*/  UIADD3 UR10, UP1, UPT, UR6, 0x80, URZ ;  /* 0x00000080060a7890 */ /* 0x008fe4000ff3e0ff */
[----:B------:R-:W-:Y:S02]  /*02b0*/  UIADD3 UR6, UP0, UPT, UR6, 0x180, URZ ;  /* 0x0000018006067890 */ /* 0x000fe4000ff1e0ff */
[----:B------:R-:W-:Y:S02]  /*02c0*/  UIADD3.X UR11, UPT, UPT, URZ, UR7, URZ, UP1, !UPT ;  /* 0x00000007ff0b7290 */ /* 0x000fe40008ffe4ff */
[----:B------:R-:W-:-:S07]  /*02d0*/  UIADD3.X UR7, UPT, UPT, URZ, UR7, URZ, UP0, !UPT ;  /* 0x00000007ff077290 */ /* 0x000fce00087fe4ff */
[----:B------:R3:W-:Y:S02]  /*02e0*/  UTMACCTL.PF [UR10] ;  /* 0x000000000a0079b9 */ /* 0x0007e40008040000 */
[----:B------:R3:W-:Y:S02]  /*02f0*/  UTMACCTL.PF [UR6] ;  /* 0x00000000060079b9 */ /* 0x0007e40008040000 */
[----:B---3--:R-:W-:Y:S01]  /*0300*/  NOP ;  /* 0x0000000000007918 */ /* 0x008fe20000000000 */
.L_x_5:
[----:B------:R-:W-:Y:S05]  /*0310*/  BSYNC.RECONVERGENT B0 ;  /* 0x0000000000007941 */ /* 0x000fea0003800200 */
.L_x_4:
[----:B------:R-:W-:Y:S04]  /*0320*/  BSSY.RECONVERGENT B0, `(.L_x_6) ;  /* 0x000000a000007945 */ /* 0x000fe80003800200 */
        /* <DEDUP_REMOVED lines=9> */
.L_x_7:
[----:B------:R-:W-:Y:S05]  /*03c0*/  BSYNC.RECONVERGENT B0 ;  /* 0x0000000000007941 */ /* 0x000fea0003800200 */
.L_x_6:
[----:B------:R-:W3:Y:S01]  /*03d0*/  LDCU.64 UR6, c[0x0][0x888] ;  /* 0x00011100ff0677ac */ /* 0x000ee20008000a00 */
[----:B------:R-:W-:Y:S02]  /*03e0*/  UISETP.EQ.U32.AND UP1, UPT, UR4, URZ, UPT ;  /* 0x000000ff0400728c */ /* 0x000fe4000bf22070 */
[----:B------:R-:W-:Y:S02]  /*03f0*/  UPLOP3.LUT UP2, UPT, UPT, UPT, UPT, 0x80, 0x8 ;  /* 0x000000000008789c */ /* 0x000fe40003f4f070 */
[----:B---3--:R-:W-:-:S04]  /*0400*/  UISETP.NE.U32.AND UP0, UPT, UR6, URZ, UPT ;  /* 0x000000ff0600728c */ /* 0x008fc8000bf05070 */
[----:B------:R-:W-:-:S04]  /*0410*/  UISETP.NE.AND.EX UP0, UPT, UR7, URZ, UPT, UP0 ;  /* 0x000000ff0700728c */ /* 0x000fc8000bf05300 */
[----:B------:R-:W-:-:S04]  /*0420*/  UISETP.EQ.OR.EX UP3, UPT, UR5, URZ, !UP0, UP1 ;  /* 0x000000ff0500728c */ /* 0x000fc8000c762710 */
[----:B------:R-:W-:-:S05]  /*0430*/  UP2UR UR44, UPR, URZ, 0x8 ;  /* 0x00000008ff2c7883 */ /* 0x000fca0008000000 */
[----:B------:R-:W-:Y:S07]  /*0440*/  BRA.U !UP3, `(.L_x_8) ;  /* 0x000000010b207547 */ /* 0x000fee000b800000 */
[----:B------:R-:W-:Y:S01]  /*0450*/  UISETP.NE.U32.AND UP2, UPT, UR4, URZ, UPT ;  /* 0x000000ff0400728c */ /* 0x000fe2000bf45070 */
[----:B-----5:R-:W-:Y:S01]  /*0460*/  FSETP.NEU.AND P0, PT, R49, RZ, PT ;  /* 0x000000ff3100720b */ /* 0x020fe20003f0d000 */
[----:B------:R-:W-:Y:S02]  /*0470*/  USEL UR4, URZ, 0xffffffff, UP0 ;  /* 0xffffffffff047887 */ /* 0x000fe40008000000 */
[----:B------:R-:W-:-:S10]  /*0480*/  UISETP.NE.AND.EX UP2, UPT, UR5, URZ, UPT, UP2 ;  /* 0x000000ff0500728c */ /* 0x000fd4000bf45320 */
[----:B------:R-:W-:Y:S01]  /*0490*/  VOTEU.ANY UP1, P0 ;  /* 0x0000000000ff7886 */ /* 0x000fe20000020100 */
[----:B------:R-:W-:-:S04]  /*04a0*/  @!UP2 USEL UR4, URZ, 0xffffffff, UP1 ;  /* 0xffffffffff04a887 */ /* 0x000fc80008800000 */
[----:B------:R-:W-:-:S04]  /*04b0*/  ULOP3.LUT UR4, UR4, 0x1, URZ, 0xc0, !UPT ;  /* 0x0000000104047892 */ /* 0x000fc8000f8ec0ff */
[----:B------:R-:W-:-:S11]  /*04c0*/  UISETP.NE.U32.AND UP2, UPT, UR4, 0x1, UPT ;  /* 0x000000010400788c */ /* 0x000fd6000bf45070 */
.L_x_8:
[----:B-12---:R-:W1:Y:S01]  /*04d0*/  SHFL.IDX PT, R2, R104, RZ, 0x1f ;  /* 0x00001fff68027589 */ /* 0x006e6200000e0000 */
[----:B------:R-:W-:-:S04]  /*04e0*/  UISETP.NE.AND UP1, UPT, UR8, 0x2, UPT ;  /* 0x000000020800788c */ /* 0x000fc8000bf25270 */
[----:B------:R-:W-:Y:S01]  /*04f0*/  USEL UR13, URZ, 0x1, UP1 ;  /* 0x00000001ff0d7887 */ /* 0x000fe20008800000 */
[----:B-1----:R-:W-:-:S13]  /*0500*/  ISETP.NE.AND P0, PT, R2, RZ, PT ;  /* 0x000000ff0200720c */ /* 0x002fda0003f05270 */
[----:B------:R-:W-:Y:S05]  /*0510*/  @P0 BRA `(.L_x_9) ;  /* 0x00000000009c0947 */ /* 0x000fea0003800000 */
[----:B------:R-:W-:Y:S01]  /*0520*/  ELECT P0, URZ, PT ;  /* 0x0000000000ff782f */ /* 0x000fe20003800000 */
[----:B------:R-:W-:-:S12]  /*0530*/  BSSY.RECONVERGENT B0, `(.L_x_9) ;  /* 0x0000025000007945 */ /* 0x000fd80003800200 */
[----:B------:R-:W-:Y:S05]  /*0540*/  @!P0 BRA `(.L_x_10) ;  /* 0x00000000008c8947 */ /* 0x000fea0003800000 */
[----:B------:R-:W1:Y:S01]  /*0550*/  S2UR UR5, SR_CgaCtaId ;  /* 0x00000000000579c3 */ /* 0x000e620000008800 */
[----:B------:R-:W-:Y:S01]  /*0560*/  UMOV UR6, 0x400 ;  /* 0x0000040000067882 */ /* 0x000fe20000000000 */
[----:B------:R-:W-:Y:S01]  /*0570*/  UMOV UR4, 0x1 ;  /* 0x0000000100047882 */ /* 0x000fe20000000000 */
[----:B-1----:R-:W-:Y:S02]  /*0580*/  ULEA UR5, UR5, UR6, 0x18 ;  /* 0x0000000605057291 */ /* 0x002fe4000f8ec0ff */
[----:B------:R-:W-:-:S04]  /*0590*/  UIADD3 UR6, UPT, UPT, -UR4, 0x100000, URZ ;  /* 0x0010000004067890 */ /* 0x000fc8000fffe1ff */
[----:B------:R-:W-:Y:S02]  /*05a0*/  USHF.L.U32 UR7, UR6, 0xb, URZ ;  /* 0x0000000b06077899 */ /* 0x000fe400080006ff */
[----:B------:R-:W-:Y:S01]  /*05b0*/  USHF.L.U32 UR6, UR6, 0x1, URZ ;  /* 0x0000000106067899 */ /* 0x000fe200080006ff */
[----:B------:R-:W1:Y:S11]  /*05c0*/  FENCE.VIEW.ASYNC.S ;  /* 0x00000000000073c6 */ /* 0x000e760000000000 */
[----:B-1----:R1:W2:Y:S01]  /*05d0*/  SYNCS.EXCH.64 URZ, [UR5], UR6 ;  /* 0x0000000605ff75b2 */ /* 0x0022a20008000100 */
[----:B------:R1:W3:Y:S01]  /*05e0*/  SYNCS.EXCH.64 URZ, [UR5+0x68], UR6 ;  /* 0x0000680605ff75b2 */ /* 0x0002e20008000100 */
[----:B------:R1:W4:Y:S01]  /*05f0*/  SYNCS.EXCH.64 URZ, [UR5+0x8], UR6 ;  /* 0x0000080605ff75b2 */ /* 0x0003220008000100 */
[----:B------:R1:W1:Y:S01]  /*0600*/  SYNCS.EXCH.64 URZ, [UR5+0x70], UR6 ;  /* 0x0000700605ff75b2 */ /* 0x0002620008000100 */
        /* <DEDUP_REMOVED lines=22> */
[----:B--234-:R-:W-:Y:S01]  /*0770*/  NOP ;  /* 0x0000000000007918 */ /* 0x01cfe20000000000 */
.L_x_10:
[----:B-1----:R-:W-:Y:S05]  /*0780*/  BSYNC.RECONVERGENT B0 ;  /* 0x0000000000007941 */ /* 0x002fea0003800200 */
.L_x_9:
[----:B------:R-:W1:Y:S01]  /*0790*/  SHFL.IDX PT, R2, R104, RZ, 0x1f ;  /* 0x00001fff68027589 */ /* 0x000e6200000e0000 */
[----:B------:R-:W-:Y:S01]  /*07a0*/  NOP ;  /* 0x0000000000007918 */ /* 0x000fe20000000000 */
[----:B-1----:R-:W-:-:S13]  /*07b0*/  ISETP.NE.AND P0, PT, R2, 0x1, PT ;  /* 0x000000010200780c */ /* 0x002fda0003f05270 */
[----:B------:R-:W-:Y:S05]  /*07c0*/  @P0 BRA `(.L_x_11) ;  /* 0x0000000000400947 */ /* 0x000fea0003800000 */
[----:B------:R-:W1:Y:S01]  /*07d0*/  S2UR UR6, SR_CgaCtaId ;  /* 0x00000000000679c3 */ /* 0x000e620000008800 */
[----:B------:R-:W-:Y:S01]  /*07e0*/  UMOV UR7, 0x400 ;  /* 0x0000040000077882 */ /* 0x000fe20000000000 */
[----:B------:R-:W-:Y:S01]  /*07f0*/  UMOV UR5, 0x20 ;  /* 0x0000002000057882 */ /* 0x000fe20000000000 */
[----:B------:R-:W-:Y:S01]  /*0800*/  UMOV UR4, 0x80 ;  /* 0x0000008000047882 */ /* 0x000fe20000000000 */
[----:B------:R-:W-:-:S04]  /*0810*/  UIADD3 UR10, UPT, UPT, -UR5, 0x100000, URZ ;  /* 0x00100000050a7890 */ /* 0x000fc8000fffe1ff */
[----:B------:R-:W-:Y:S02]  /*0820*/  USHF.L.U32 UR11, UR10, 0xb, URZ ;  /* 0x0000000b0a0b7899 */ /* 0x000fe400080006ff */
[----:B------:R-:W-:Y:S02]  /*0830*/  USHF.L.U32 UR10, UR10, 0x1, URZ ;  /* 0x000000010a0a7899 */ /* 0x000fe400080006ff */
[----:B------:R-:W-:-:S04]  /*0840*/  UIADD3 UR4, UPT, UPT, -UR4, 0x100000, URZ ;  /* 0x0010000004047890 */ /* 0x000fc8000fffe1ff */
[----:B------:R-:W-:Y:S02]  /*0850*/  USHF.L.U32 UR5, UR4, 0xb, URZ ;  /* 0x0000000b04057899 */ /* 0x000fe400080006ff */
[----:B------:R-:W-:Y:S01]  /*0860*/  USHF.L.U32 UR4, UR4, 0x1, URZ ;  /* 0x0000000104047899 */ /* 0x000fe200080006ff */
[----:B------:R-:W-:Y:S01]  /*0870*/  ELECT P0, URZ, PT ;  /* 0x0000000000ff782f */ /* 0x000fe20003800000 */
[----:B-1----:R-:W-:Y:S01]  /*0880*/  ULEA UR6, UR6, UR7, 0x18 ;  /* 0x0000000706067291 */ /* 0x002fe2000f8ec0ff */
[----:B------:R-:W1:Y:S11]  /*0890*/  FENCE.VIEW.ASYNC.S ;  /* 0x00000000000073c6 */ /* 0x000e760000000000 */
[----:B-1----:R1:W2:Y:S01]  /*08a0*/  SYNCS.EXCH.64 URZ, [UR6+0xd0], UR10 ;  /* 0x0000d00a06ff75b2 */ /* 0x0022a20008000100 */
[----:B------:R1:W3:Y:S01]  /*08b0*/  SYNCS.EXCH.64 URZ, [UR6+0xd8], UR4 ;  /* 0x0000d80406ff75b2 */ /* 0x0002e20008000100 */
[----:B------:R-:W-:Y:S01]  /*08c0*/  NOP ;  /* 0x0000000000007918 */ /* 0x000fe20000000000 */
.L_x_11:
[----:B------:R-:W4:Y:S01]  /*08d0*/  SHFL.IDX PT, R2, R104, RZ, 0x1f ;  /* 0x00001fff68027589 */ /* 0x000f2200000e0000 */
[----:B------:R-:W-:Y:S01]  /*08e0*/  NOP ;  /* 0x0000000000007918 */ /* 0x000fe20000000000 */
[----:B----4-:R-:W-:-:S13]  /*08f0*/  ISETP.NE.AND P0, PT, R2, 0x3, PT ;  /* 0x000000030200780c */ /* 0x010fda0003f05270 */
[----:B------:R-:W-:Y:S05]  /*0900*/  @P0 BRA `(.L_x_12) ;  /* 0x0000000000300947 */ /* 0x000fea0003800000 */
[----:B-1----:R-:W1:Y:S01]  /*0910*/  S2UR UR5, SR_CgaCtaId ;  /* 0x00000000000579c3 */ /* 0x002e620000008800 */
[----:B------:R-:W-:Y:S01]  /*0920*/  UMOV UR6, 0x400 ;  /* 0x0000040000067882 */ /* 0x000fe20000000000 */
[----:B------:R-:W-:Y:S01]  /*0930*/  UMOV UR4, 0x20 ;  /* 0x0000002000047882 */ /* 0x000fe20000000000 */
[----:B------:R-:W-:Y:S01]  /*0940*/  ELECT P0, URZ, PT ;  /* 0x0000000000ff782f */ /* 0x000fe20003800000 */
[----:B-1----:R-:W-:Y:S02]  /*0950*/  ULEA UR5, UR5, UR6, 0x18 ;  /* 0x0000000605057291 */ /* 0x002fe4000f8ec0ff */
[----:B------:R-:W-:-:S04]  /*0960*/  UIADD3 UR6, UPT, UPT, -UR4, 0x100000, URZ ;  /* 0x0010000004067890 */ /* 0x000fc8000fffe1ff */
[----:B------:R-:W-:Y:S02]  /*0970*/  USHF.L.U32 UR7, UR6, 0xb, URZ ;  /* 0x0000000b06077899 */ /* 0x000fe400080006ff */
[----:B------:R-:W-:Y:S01]  /*0980*/  USHF.L.U32 UR6, UR6, 0x1, URZ ;  /* 0x0000000106067899 */ /* 0x000fe200080006ff */
[----:B------:R-:W1:Y:S11]  /*0990*/  FENCE.VIEW.ASYNC.S ;  /* 0x00000000000073c6 */ /* 0x000e760000000000 */
[----:B-1----:R4:W1:Y:S01]  /*09a0*/  SYNCS.EXCH.64 URZ, [UR5+0xe0], UR6 ;  /* 0x0000e00605ff75b2 */ /* 0x0028620008000100 */
[----:B------:R4:W1:Y:S02]  /*09b0*/  SYNCS.EXCH.64 URZ, [UR5+0xe8], UR6 ;  /* 0x0000e80605ff75b2 */ /* 0x0008640008000100 */
[----:B----4-:R-:W-:Y:S01]  /*09c0*/  NOP ;  /* 0x0000000000007918 */ /* 0x010fe20000000000 */
.L_x_12:
[----:B------:R-:W4:Y:S01]  /*09d0*/  SHFL.IDX PT, R2, R104, RZ, 0x1f ;  /* 0x00001fff68027589 */ /* 0x000f2200000e0000 */
[----:B------:R-:W-:Y:S01]  /*09e0*/  NOP ;  /* 0x0000000000007918 */ /* 0x000fe20000000000 */
[----:B----4-:R-:W-:-:S13]  /*09f0*/  ISETP.NE.AND P0, PT, R2, 0x4, PT ;  /* 0x000000040200780c */ /* 0x010fda0003f05270 */
[----:B------:R-:W-:Y:S05]  /*0a00*/  @P0 BRA `(.L_x_13) ;  /* 0x00000000004c0947 */ /* 0x000fea0003800000 */
[----:B-1----:R-:W1:Y:S01]  /*0a10*/  S2UR UR5, SR_CgaCtaId ;  /* 0x00000000000579c3 */ /* 0x002e620000008800 */
[----:B------:R-:W-:Y:S01]  /*0a20*/  UMOV UR7, 0x100 ;  /* 0x0000010000077882 */ /* 0x000fe20000000000 */
[----:B------:R-:W-:Y:S01]  /*0a30*/  UMOV UR6, 0x400 ;  /* 0x0000040000067882 */ /* 0x000fe20000000000 */
[----:B------:R-:W-:Y:S01]  /*0a40*/  USEL UR7, UR7, 0xe0, UP2 ;  /* 0x000000e007077887 */ /* 0x000fe20009000000 */
[----:B------:R-:W-:Y:S01]  /*0a50*/  UMOV UR4, 0x1 ;  /* 0x0000000100047882 */ /* 0x000fe20000000000 */
[----:B------:R-:W-:Y:S01]  /*0a60*/  ELECT P0, URZ, PT ;  /* 0x0000000000ff782f */ /* 0x000fe20003800000 */
[----:B------:R-:W-:-:S04]  /*0a70*/  UIADD3 UR10, UPT, UPT, -UR4, 0x100000, URZ ;  /* 0x00100000040a7890 */ /* 0x000fc8000fffe1ff */
[----:B------:R-:W-:Y:S02]  /*0a80*/  USHF.L.U32 UR11, UR10, 0xb, URZ ;  /* 0x0000000b0a0b7899 */ /* 0x000fe400080006ff */
[----:B------:R-:W-:Y:S02]  /*0a90*/  USHF.L.U32 UR10, UR10, 0x1, URZ ;  /* 0x000000010a0a7899 */ /* 0x000fe400080006ff */
[----:B-1----:R-:W-:Y:S02]  /*0aa0*/  ULEA UR5, UR5, UR6, 0x18 ;  /* 0x0000000605057291 */ /* 0x002fe4000f8ec0ff */
[----:B------:R-:W-:-:S04]  /*0ab0*/  UIADD3 UR6, UPT, UPT, -UR7, 0x100000, URZ ;  /* 0x0010000007067890 */ /* 0x000fc8000fffe1ff */
[----:B------:R-:W-:Y:S02]  /*0ac0*/  USHF.L.U32 UR7, UR6, 0xb, URZ ;  /* 0x0000000b06077899 */ /* 0x000fe400080006ff */
[----:B------:R-:W-:Y:S01]  /*0ad0*/  USHF.L.U32 UR6, UR6, 0x1, URZ ;  /* 0x0000000106067899 */ /* 0x000fe200080006ff */
[----:B------:R-:W1:Y:S03]  /*0ae0*/  FENCE.VIEW.ASYNC.S ;  /* 0x00000000000073c6 */ /* 0x000e660000000000 */
[----:B-1----:R4:W1:Y:S08]  /*0af0*/  SYNCS.EXCH.64 URZ, [UR5+0xf0], UR10 ;  /* 0x0000f00a05ff75b2 */ /* 0x0028700008000100 */
[----:B------:R4:W1:Y:S01]  /*0b00*/  SYNCS.EXCH.64 URZ, [UR5+0x100], UR6 ;  /* 0x0001000605ff75b2 */ /* 0x0008620008000100 */
[----:B------:R4:W1:Y:S01]  /*0b10*/  SYNCS.EXCH.64 URZ, [UR5+0xf8], UR10 ;  /* 0x0000f80a05ff75b2 */ /* 0x0008620008000100 */
[----:B------:R4:W1:Y:S02]  /*0b20*/  SYNCS.EXCH.64 URZ, [UR5+0x108], UR6 ;  /* 0x0001080605ff75b2 */ /* 0x0008640008000100 */
[----:B----4-:R-:W-:Y:S01]  /*0b30*/  NOP ;  /* 0x0000000000007918 */ /* 0x010fe20000000000 */
.L_x_13:
[----:B------:R-:W4:Y:S01]  /*0b40*/  SHFL.IDX PT, R2, R104, RZ, 0x1f ;  /* 0x00001fff68027589 */ /* 0x000f2200000e0000 */
[----:B------:R-:W-:Y:S01]  /*0b50*/  NOP ;  /* 0x0000000000007918 */ /* 0x000fe20000000000 */
[----:B----4-:R-:W-:-:S13]  /*0b60*/  ISETP.NE.AND P0, PT, R2, 0x5, PT ;  /* 0x000000050200780c */ /* 0x010fda0003f05270 */
[----:B------:R-:W-:Y:S05]  /*0b70*/  @P0 BRA `(.L_x_14) ;  /* 0x0000000000580947 */ /* 0x000fea0003800000 */
[----:B-1----:R-:W1:Y:S01]  /*0b80*/  S2UR UR6, SR_CgaCtaId ;  /* 0x00000000000679c3 */ /* 0x002e620000008800 */
        /* <DEDUP_REMOVED lines=12> */
[----:B-1----:R4:W1:Y:S01]  /*0c50*/  SYNCS.EXCH.64 URZ, [UR6+0x110], UR10 ;  /* 0x0001100a06ff75b2 */ /* 0x0028620008000100 */
[----:B------:R4:W1:Y:S01]  /*0c60*/  SYNCS.EXCH.64 URZ, [UR6+0x130], UR4 ;  /* 0x0001300406ff75b2 */ /* 0x0008620008000100 */
[----:B------:R4:W1:Y:S01]  /*0c70*/  SYNCS.EXCH.64 URZ, [UR6+0x118], UR10 ;  /* 0x0001180a06ff75b2 */ /* 0x0008620008000100 */
[----:B------:R4:W1:Y:S01]  /*0c80*/  SYNCS.EXCH.64 URZ, [UR6+0x138], UR4 ;  /* 0x0001380406ff75b2 */ /* 0x0008620008000100 */
[----:B------:R4:W1:Y:S01]  /*0c90*/  SYNCS.EXCH.64 URZ, [UR6+0x120], UR10 ;  /* 0x0001200a06ff75b2 */ /* 0x0008620008000100 */
[----:B------:R4:W1:Y:S01]  /*0ca0*/  SYNCS.EXCH.64 URZ, [UR6+0x140], UR4 ;  /* 0x0001400406ff75b2 */ /* 0x0008620008000100 */
[----:B------:R4:W1:Y:S01]  /*0cb0*/  SYNCS.EXCH.64 URZ, [UR6+0x128], UR10 ;  /* 0x0001280a06ff75b2 */ /* 0x0008620008000100 */
[----:B------:R4:W1:Y:S02]  /*0cc0*/  SYNCS.EXCH.64 URZ, [UR6+0x148], UR4 ;  /* 0x0001480406ff75b2 */ /* 0x0008640008000100 */
[----:B----4-:R-:W-:Y:S01]  /*0cd0*/  NOP ;  /* 0x0000000000007918 */ /* 0x010fe20000000000 */
.L_x_14:
        /* <DEDUP_REMOVED lines=14> */
[----:B------:R4:W1:Y:S01]  /*0dc0*/  SYNCS.EXCH.64 URZ, [UR5+0x160], UR6 ;  /* 0x0001600605ff75b2 */ /* 0x0008620008000100 */
[----:B------:R4:W1:Y:S01]  /*0dd0*/  SYNCS.EXCH.64 URZ, [UR5+0x158], UR6 ;  /* 0x0001580605ff75b2 */ /* 0x0008620008000100 */
[----:B------:R4:W1:Y:S02]  /*0de0*/  SYNCS.EXCH.64 URZ, [UR5+0x168], UR6 ;  /* 0x0001680605ff75b2 */ /* 0x0008640008000100 */
[----:B----4-:R-:W-:Y:S01]  /*0df0*/  NOP ;  /* 0x0000000000007918 */ /* 0x010fe20000000000 */
.L_x_15:
[----:B-1----:R-:W1:Y:S01]  /*0e00*/  S2UR UR5, SR_CTAID.X ;  /* 0x00000000000579c3 */ /* 0x002e620000002500 */
[----:B------:R-:W-:-:S05]  /*0e10*/  CS2R.32 R97, SR_CgaSize ;  /* 0x0000000000617805 */ /* 0x000fca0000008a00 */
[----:B------:R-:W-:-:S05]  /*0e20*/  IMAD R97, R97, -0xa0, RZ ;  /* 0xffffff6061617824 */ /* 0x000fca00078e02ff */
[----:B------:R-:W-:-:S14]  /*0e30*/  R2UR UR7, R97 ;  /* 0x00000000610772ca */ /* 0x000fdc00000e0000 */
[----:B------:R-:W4:Y:S01]  /*0e40*/  LDCU UR7, c[0x0][UR7+0x2b0] ;  /* 0x00005600070777ac */ /* 0x000f220008000800 */
[----:B------:R-:W-:Y:S01]  /*0e50*/  NOP ;  /* 0x0000000000007918 */ /* 0x000fe20000000000 */
[----:B------:R-:W-:-:S05]  /*0e60*/  CS2R.32 R97, SR_CgaSize ;  /* 0x0000000000617805 */ /* 0x000fca0000008a00 */
[----:B------:R-:W-:-:S05]  /*0e70*/  IMAD R97, R97, -0xa0, RZ ;  /* 0xffffff6061617824 */ /* 0x000fca00078e02ff */
[----:B------:R-:W-:-:S14]  /*0e80*/  R2UR UR6, R97 ;  /* 0x00000000610672ca */ /* 0x000fdc00000e0000 */
[----:B------:R-:W2:Y:S01]  /*0e90*/  LDCU UR6, c[0x0][UR6+0x2b4] ;  /* 0x00005680060677ac */ /* 0x000ea20008000800 */
[----:B------:R-:W3:Y:S08]  /*0ea0*/  S2UR UR4, SR_CTAID.Y ;  /* 0x00000000000479c3 */ /* 0x000ef00000002600 */
[----:B------:R-:W2:Y:S01]  /*0eb0*/  LDC R9, c[0x0][0xb24] ;  /* 0x0002c900ff097b82 */ /* 0x000ea20000000800 */
[----:B-1----:R-:W-:-:S02]  /*0ec0*/  I2FP.F32.U32 R5, UR5 ;  /* 0x0000000500057c45 */ /* 0x002fc40008201000 */
[----:B------:R-:W-:-:S05]  /*0ed0*/  CS2R.32 R3, SR_CgaSize ;  /* 0x0000000000037805 */ /* 0x000fca0000008a00 */
[----:B------:R-:W-:-:S06]  /*0ee0*/  IMAD R3, R3, -0xa0, RZ ;  /* 0xffffff6003037824 */ /* 0x000fcc00078e02ff */
[----:B------:R-:W1:Y:S01]  /*0ef0*/  LDC R3, c[0x0][R3+0x2a0] ;  /* 0x0000a80003037b82 */ /* 0x000e620000000800 */
[----:B------:R-:W-:Y:S01]  /*0f00*/  MOV R97, UR5 ;  /* 0x0000000500617c02 */ /* 0x000fe20008000f00 */
[----:B----4-:R-:W-:Y:S01]  /*0f10*/  FMUL R5, R5, UR7 ;  /* 0x0000000705057c20 */ /* 0x010fe20008400000 */
[----:B---3--:R-:W-:Y:S02]  /*0f20*/  I2FP.F32.U32 R4, UR4 ;  /* 0x0000000400047c45 */ /* 0x008fe40008201000 */
[----:B------:R-:W-:-:S05]  /*0f30*/  CS2R.32 R2, SR_CgaSize ;  /* 0x0000000000027805 */ /* 0x000fca0000008a00 */
[----:B------:R-:W-:-:S06]  /*0f40*/  IMAD R2, R2, -0xa0, RZ ;  /* 0xffffff6002027824 */ /* 0x000fcc00078e02ff */
[----:B------:R-:W3:Y:S01]  /*0f50*/  LDC R2, c[0x0][R2+0x2a4] ;  /* 0x0000a90002027b82 */ /* 0x000ee20000000800 */
[----:B------:R-:W4:Y:S01]  /*0f60*/  F2I.U32.TRUNC.NTZ R90, R5 ;  /* 0x00000005005a7305 */ /* 0x000f22000020f000 */
[----:B------:R-:W-:Y:S01]  /*0f70*/  MOV R91, UR4 ;  /* 0x00000004005b7c02 */ /* 0x000fe20008000f00 */
[----:B--2---:R-:W-:-:S05]  /*0f80*/  FMUL R4, R4, UR6 ;  /* 0x0000000604047c20 */ /* 0x004fca0008400000 */
[----:B------:R-:W-:Y:S01]  /*0f90*/  BAR.SYNC.DEFER_BLOCKING 0x0 ;  /* 0x0000000000007b1d */ /* 0x000fe20000010000 */
[----:B------:R-:W-:-:S05]  /*0fa0*/  ISETP.GE.AND P0, PT, R9, 0x1, PT ;  /* 0x000000010900780c */ /* 0x000fca0003f06270 */
[----:B------:R-:W2:Y:S02]  /*0fb0*/  F2I.U32.TRUNC.NTZ R79, R4 ;  /* 0x00000004004f7305 */ /* 0x000ea4000020f000 */
[----:B------:R-:W3:Y:S01]  /*0fc0*/  S2UR UR36, SR_CTAID.Z ;  /* 0x00000000002479c3 */ /* 0x000ee20000002700 */
[----:B----4-:R-:W-:-:S05]  /*0fd0*/  IADD3 R90, PT, PT, -R90, RZ, RZ ;  /* 0x000000ff5a5a7210 */ /* 0x010fca0007ffe1ff */
[----:B-1----:R-:W-:Y:S01]  /*0fe0*/  IMAD R90, R3, R90, UR5 ;  /* 0x00000005035a7e24 */ /* 0x002fe2000f8e025a */
[----:B--2---:R-:W-:-:S05]  /*0ff0*/  IADD3 R79, PT, PT, -R79, RZ, RZ ;  /* 0x000000ff4f4f7210 */ /* 0x004fca0007ffe1ff */
[----:B---3--:R-:W-:Y:S01]  /*1000*/  IMAD R79, R2, R79, UR4 ;  /* 0x00000004024f7e24 */ /* 0x008fe2000f8e024f */
[----:B------:R-:W-:Y:S06]  /*1010*/  @!P0 BRA `(.L_x_16) ;  /* 0x0000000000b88947 */ /* 0x000fec0003800000 */
[----:B------:R-:W1:Y:S01]  /*1020*/  LDC.64 R4, c[0x0][0xb18] ;  /* 0x0002c600ff047b82 */ /* 0x000e620000000a00 */
[----:B------:R-:W-:-:S07]  /*1030*/  ISETP.NE.AND P0, PT, R9, 0x1, PT ;  /* 0x000000010900780c */ /* 0x000fce0003f05270 */
[----:B------:R-:W2:Y:S08]  /*1040*/  LDC R10, c[0x0][0xb0c] ;  /* 0x0002c300ff0a7b82 */ /* 0x000eb00000000800 */
[----:B------:R-:W3:Y:S08]  /*1050*/  LDC R11, c[0x0][0x370] ;  /* 0x0000dc00ff0b7b82 */ /* 0x000ef00000000800 */
[----:B------:R-:W4:Y:S01]  /*1060*/  LDC R12, c[0x0][0x374] ;  /* 0x0000dd00ff0c7b82 */ /* 0x000f220000000800 */
[----:B-1----:R-:W-:-:S07]  /*1070*/  ISETP.NE.AND P1, PT, R4, 0x1, PT ;  /* 0x000000010400780c */ /* 0x002fce0003f25270 */
[----:B------:R-:W3:Y:S01]  /*1080*/  LDC.64 R6, c[0x0][0xb10] ;  /* 0x0002c400ff067b82 */ /* 0x000ee20000000a00 */
[----:B--2---:R-:W-:-:S07]  /*1090*/  ISETP.NE.AND P2, PT, R10, 0x1, PT ;  /* 0x000000010a00780c */ /* 0x004fce0003f45270 */
[----:B------:R-:W1:Y:S08]  /*10a0*/  LDC R8, c[0x0][0xb20] ;  /* 0x0002c800ff087b82 */ /* 0x000e700000000800 */
[----:B------:R-:W2:Y:S01]  /*10b0*/  LDC.64 R2, c[0x0][0xb28] ;  /* 0x0002ca00ff027b82 */ /* 0x000ea20000000a00 */
[----:B----4-:R-:W-:-:S04]  /*10c0*/  IMAD.HI.U32 R13, R12, R5, RZ ;  /* 0x000000050c0d7227 */ /* 0x010fc800078e00ff */
[----:B------:R-:W-:-:S04]  /*10d0*/  IMAD.HI.U32 R5, R91, R5, RZ ;  /* 0x000000055b057227 */ /* 0x000fc800078e00ff */
[----:B---3--:R-:W-:-:S04]  /*10e0*/  IMAD.HI.U32 R14, R11, R6, RZ ;  /* 0x000000060b0e7227 */ /* 0x008fc800078e00ff */
[----:B------:R-:W-:Y:S01]  /*10f0*/  IMAD.HI.U32 R16, R97, R6, RZ ;  /* 0x0000000661107227 */ /* 0x000fe200078e00ff */
[-C--:B------:R-:W-:Y:S02]  /*1100*/  @P2 SHF.R.U32.HI R11, RZ, R7.reuse, R14 ;  /* 0x00000007ff0b2219 */ /* 0x080fe4000001160e */
[-C--:B-1----:R-:W-:Y:S02]  /*1110*/  @P1 SHF.R.U32.HI R12, RZ, R8.reuse, R13 ;  /* 0x00000008ff0c1219 */ /* 0x082fe4000001160d */
[----:B------:R-:W-:Y:S02]  /*1120*/  SHF.R.U32.HI R8, RZ, R8, R5 ;  /* 0x00000008ff087219 */ /* 0x000fe40000011605 */
[----:B------:R-:W-:Y:S02]  /*1130*/  SHF.R.U32.HI R16, RZ, R7, R16 ;  /* 0x00000007ff107219 */ /* 0x000fe40000011610 */
[----:B------:R-:W-:Y:S01]  /*1140*/  SEL R5, R91, R8, !P1 ;  /* 0x000000085b057207 */ /* 0x000fe20004800000 */
[----:B--2---:R-:W-:Y:S01]  /*1150*/  IMAD.HI.U32 R14, R12, R2, RZ ;  /* 0x000000020c0e7227 */ /* 0x004fe200078e00ff */
[----:B------:R-:W-:-:S03]  /*1160*/  SEL R7, R97, R16, !P2 ;  /* 0x0000001061077207 */ /* 0x000fc60005000000 */
[----:B------:R-:W-:Y:S01]  /*1170*/  IMAD.HI.U32 R6, R11, R2, RZ ;  /* 0x000000020b067227 */ /* 0x000fe200078e00ff */
[----:B------:R-:W-:-:S04]  /*1180*/  @P0 SHF.R.U32.HI R12, RZ, R3, R14 ;  /* 0x00000003ff0c0219 */ /* 0x000fc8000001160e */
[----:B------:R-:W-:Y:S01]  /*1190*/  @P0 SHF.R.U32.HI R11, RZ, R3, R6 ;  /* 0x00000003ff0b0219 */ /* 0x000fe20000011606 */
[----:B------:R-:W-:-:S04]  /*11a0*/  IMAD R12, R12, R9, RZ ;  /* 0x000000090c0c7224 */ /* 0x000fc800078e02ff */
[----:B------:R-:W-:Y:S01]  /*11b0*/  IMAD R6, R11, R9, RZ ;  /* 0x000000090b067224 */ /* 0x000fe200078e02ff */
[----:B------:R-:W-:-:S04]  /*11c0*/  ISETP.GE.AND P1, PT, R5, R12, PT ;  /* 0x0000000c0500720c */ /* 0x000fc80003f26270 */
[----:B------:R-:W-:Y:S01]  /*11d0*/  ISETP.GE.OR P1, PT, R7, R6, P1 ;  /* 0x000000060700720c */ /* 0x000fe20000f26670 */
[----:B------:R-:W-:-:S05]  /*11e0*/  IMAD.HI.U32 R6, R5, R2, RZ ;  /* 0x0000000205067227 */ /* 0x000fca00078e00ff */
[----:B------:R-:W-:-:S04]  /*11f0*/  SHF.R.U32.HI R6, RZ, R3, R6 ;  /* 0x00000003ff067219 */ /* 0x000fc80000011606 */
[----:B------:R-:W-:-:S03]  /*1200*/  SEL R6, R5, R6, !P0 ;  /* 0x0000000605067207 */ /* 0x000fc60004000000 */
[----:B------:R-:W-:Y:S01]  /*1210*/  @!P1 IMAD.HI.U32 R8, R7, R2, RZ ;  /* 0x0000000207089227 */ /* 0x000fe200078e00ff */
[----:B------:R-:W-:-:S04]  /*1220*/  IADD3 R2, PT, PT, -R6, RZ, RZ ;  /* 0x000000ff06027210 */ /* 0x000fc80007ffe1ff */
[----:B------:R-:W-:Y:S01]  /*1230*/  @!P1 SHF.R.U32.HI R8, RZ, R3, R8 ;  /* 0x00000003ff089219 */ /* 0x000fe20000011608 */
[----:B------:R-:W-:-:S03]  /*1240*/  IMAD R2, R9, R2, R5 ;  /* 0x0000000209027224 */ /* 0x000fc600078e0205 */
[----:B------:R-:W-:Y:S02]  /*1250*/  @!P1 SEL R3, R7, R8, !P0 ;  /* 0x0000000807039207 */ /* 0x000fe40004000000 */
[----:B------:R-:W-:-:S03]  /*1260*/  IADD3 R8, PT, PT, -R5, RZ, RZ ;  /* 0x000000ff05087210 */ /* 0x000fc60007ffe1ff */
[--C-:B------:R-:W-:Y:S02]  /*1270*/  @!P1 IMAD.IADD R6, R6, 0x1, -R3.reuse ;  /* 0x0000000106069824 */ /* 0x100fe400078e0a03 */
[----:B------:R-:W-:Y:S01]  /*1280*/  @!P1 IMAD R3, R2, R11, R3 ;  /* 0x0000000b02039224 */ /* 0x000fe200078e0203 */
[----:B------:R-:W-:Y:S01]  /*1290*/  IADD3 R2, PT, PT, -R7, RZ, RZ ;  /* 0x000000ff07027210 */ /* 0x000fe20007ffe1ff */
[----:B------:R-:W-:Y:S02]  /*12a0*/  @!P1 IMAD R5, R6, R9, R7 ;  /* 0x0000000906059224 */ /* 0x000fe400078e0207 */
[----:B------:R-:W-:Y:S02]  /*12b0*/  IMAD R8, R4, R8, R91 ;  /* 0x0000000804087224 */ /* 0x000fe400078e025b */
[----:B------:R-:W-:Y:S02]  /*12c0*/  @!P1 IMAD.MOV.U32 R7, RZ, RZ, R3 ;  /* 0x000000ffff079224 */ /* 0x000fe400078e0003 */
[----:B------:R-:W-:-:S02]  /*12d0*/  IMAD R2, R10, R2, R97 ;  /* 0x000000020a027224 */ /* 0x000fc400078e0261 */
[----:B------:R-:W-:Y:S02]  /*12e0*/  IMAD R91, R5, R4, R8 ;  /* 0x00000004055b7224 */ /* 0x000fe400078e0208 */
[----:B------:R-:W-:Y:S02]  /*12f0*/  IMAD R97, R7, R10, R2 ;  /* 0x0000000a07617224 */ /* 0x000fe400078e0202 */
.L_x_16:
[----:B------:R-:W1:Y:S01]  /*1300*/  LDCU UR4, c[0x0][0xb30] ;  /* 0x00016600ff0477ac */ /* 0x000e620008000800 */
[----:B------:R-:W2:Y:S08]  /*1310*/  S2UR UR37, SR_CgaCtaId ;  /* 0x00000000002579c3 */ /* 0x000eb00000008800 */
[----:B------:R-:W3:Y:S01]  /*1320*/  LDC R40, c[0x0][0xb24] ;  /* 0x0002c900ff287b82 */ /* 0x000ee20000000800 */
[----:B-1----:R-:W-:-:S09]  /*1330*/  UISETP.NE.AND UP1, UPT, UR4, 0x1, UPT ;  /* 0x000000010400788c */ /* 0x002fd2000bf25270 */
[----:B--2---:R-:W-:Y:S05]  /*1340*/  BRA.U UP1, `(.L_x_17) ;  /* 0x0000000101407547 */ /* 0x004fea000b800000 */
[----:B------:R-:W1:Y:S08]  /*1350*/  LDC.64 R4, c[0x0][0xb10] ;  /* 0x0002c400ff047b82 */ /* 0x000e700000000a00 */
[----:B------:R-:W2:Y:S08]  /*1360*/  LDC.64 R2, c[0x0][0xb18] ;  /* 0x0002c600ff027b82 */ /* 0x000eb00000000a00 */
[----:B------:R-:W4:Y:S08]  /*1370*/  LDC R6, c[0x0][0xb20] ;  /* 0x0002c800ff067b82 */ /* 0x000f300000000800 */
[----:B------:R-:W3:Y:S01]  /*1380*/  LDC R8, c[0x0][0xb0c] ;  /* 0x0002c300ff087b82 */ /* 0x000ee20000000800 */
[----:B-1----:R-:W-:-:S05]  /*1390*/  IMAD.HI.U32 R4, R97, R4, RZ ;  /* 0x0000000461047227 */ /* 0x002fca00078e00ff */
[----:B------:R-:W-:Y:S01]  /*13a0*/  SHF.R.U32.HI R4, RZ, R5, R4 ;  /* 0x00000005ff047219 */ /* 0x000fe20000011604 */
[----:B--2---:R-:W-:Y:S01]  /*13b0*/  IMAD.HI.U32 R3, R91, R3, RZ ;  /* 0x000000035b037227 */ /* 0x004fe200078e00ff */
[----:B------:R-:W-:-:S04]  /*13c0*/  ISETP.NE.AND P0, PT, R2, 0x1, PT ;  /* 0x000000010200780c */ /* 0x000fc80003f05270 */
[----:B----4-:R-:W-:-:S04]  /*13d0*/  SHF.R.U32.HI R6, RZ, R6, R3 ;  /* 0x00000006ff067219 */ /* 0x010fc80000011603 */
[----:B------:R-:W-:Y:S02]  /*13e0*/  SEL R3, R91, R6, !P0 ;  /* 0x000000065b037207 */ /* 0x000fe40004000000 */
[----:B---3--:R-:W-:-:S04]  /*13f0*/  ISETP.NE.AND P1, PT, R8, 0x1, PT ;  /* 0x000000010800780c */ /* 0x008fc80003f25270 */
[----:B------:R-:W-:-:S05]  /*1400*/  SEL R4, R97, R4, !P1 ;  /* 0x0000000461047207 */ /* 0x000fca0004800000 */
[----:B------:R-:W-:Y:S02]  /*1410*/  IMAD.IADD R5, R3, 0x1, -R4 ;  /* 0x0000000103057824 */ /* 0x000fe400078e0a04 */
[----:B------:R-:W-:Y:S02]  /*1420*/  IMAD.IADD R3, R4, 0x1, -R3 ;  /* 0x0000000104037824 */ /* 0x000fe400078e0a03 */
[----:B------:R-:W-:Y:S02]  /*1430*/  IMAD R97, R5, R8, R97 ;  /* 0x0000000805617224 */ /* 0x000fe400078e0261 */
[----:B------:R-:W-:-:S07]  /*1440*/  IMAD R91, R3, R2, R91 ;  /* 0x00000002035b7224 */ /* 0x000fce00078e025b */
.L_x_17:
[----:B------:R-:W-:Y:S01]  /*1450*/  BAR.SYNC.DEFER_BLOCKING 0x0 ;  /* 0x0000000000007b1d */ /* 0x000fe20000010000 */
[----:B------:R-:W-:Y:S01]  /*1460*/  UISETP.NE.AND UP1, UPT, UR8, 0x2, UPT ;  /* 0x000000020800788c */ /* 0x000fe2000bf25270 */
[----:B------:R-:W-:Y:S02]  /*1470*/  ISETP.NE.OR P5, PT, R0, 0x2, !P5 ;  /* 0x000000020000780c */ /* 0x000fe40006fa5670 */
[----:B------:R-:W-:-:S06]  /*1480*/  LOP3.LUT R2, R101, 0x1f, RZ, 0xc0, !PT ;  /* 0x0000001f65027812 */ /* 0x000fcc00078ec0ff */
[----:B------:R-:W-:Y:S05]  /*1490*/  BRA.U UP1, `(.L_x_18) ;  /* 0x0000001501987547 */ /* 0x000fea000b800000 */
[----:B------:R-:W1:Y:S01]  /*14a0*/  LDCU UR13, c[0x0][0x38c] ;  /* 0x00007180ff0d77ac */ /* 0x000e620008000800 */
[----:B------:R-:W2:Y:S01]  /*14b0*/  LDC R9, c[0x0][0x370] ;  /* 0x0000dc00ff097b82 */ /* 0x000ea20000000800 */
[----:B------:R-:W-:Y:S01]  /*14c0*/  PLOP3.LUT P1, PT, PT, PT, UP2, 0x80, 0x8 ;  /* 0x000000000008781c */ /* 0x000fe20003f2f028 */
[----:B------:R-:W-:Y:S01]  /*14d0*/  IMAD.MOV.U32 R15, RZ, RZ, 0x1 ;  /* 0x00000001ff0f7424 */ /* 0x000fe200078e00ff */
[----:B------:R-:W-:Y:S01]  /*14e0*/  ISETP.EQ.OR P4, PT, R2, RZ, P5 ;  /* 0x000000ff0200720c */ /* 0x000fe20002f82670 */
[----:B------:R-:W-:Y:S01]  /*14f0*/  IMAD.MOV.U32 R14, RZ, RZ, RZ ;  /* 0x000000ffff0e7224 */ /* 0x000fe200078e00ff */
[----:B------:R-:W-:Y:S02]  /*1500*/  PLOP3.LUT P1, PT, P1, PT, PT, 0x8, 0x80 ;  /* 0x000000000080781c */ /* 0x000fe40000f2e170 */
[----:B------:R-:W-:Y:S01]  /*1510*/  CS2R R12, SRZ ;  /* 0x00000000000c7805 */ /* 0x000fe2000001ff00 */
[----:B------:R-:W-:Y:S01]  /*1520*/  IMAD.MOV.U32 R10, RZ, RZ, 0x1 ;  /* 0x00000001ff0a7424 */ /* 0x000fe200078e00ff */
[----:B------:R-:W4:Y:S01]  /*1530*/  LDC R0, c[0x0][0x374] ;  /* 0x0000dd00ff007b82 */ /* 0x000f220000000800 */
[----:B------:R-:W2:Y:S01]  /*1540*/  LDCU.64 UR22, c[0x0][0x348] ;  /* 0x00006900ff1677ac */ /* 0x000ea20008000a00 */
[----:B------:R-:W-:Y:S01]  /*1550*/  UMOV UR6, URZ ;  /* 0x000000ff00067c82 */ /* 0x000fe20008000000 */
[----:B-1----:R-:W-:-:S04]  /*1560*/  UIADD3 UR5, UPT, UPT, UR13, 0x7f, URZ ;  /* 0x0000007f0d057890 */ /* 0x002fc8000fffe0ff */
[----:B------:R-:W-:-:S04]  /*1570*/  USHF.R.S32.HI UR4, URZ, 0x1f, UR5 ;  /* 0x0000001fff047899 */ /* 0x000fc80008011405 */
[----:B------:R-:W-:-:S04]  /*1580*/  ULEA.HI UR4, UR4, UR5, URZ, 0x7 ;  /* 0x0000000504047291 */ /* 0x000fc8000f8f38ff */
[----:B------:R-:W-:Y:S02]  /*1590*/  USHF.R.S32.HI UR15, URZ, 0x7, UR4 ;  /* 0x00000007ff0f7899 */ /* 0x000fe40008011404 */
[----:B------:R-:W-:Y:S02]  /*15a0*/  UIADD3 UR4, UPT, UPT, UR13, -0x1, URZ ;  /* 0xffffffff0d047890 */ /* 0x000fe4000fffe0ff */
[----:B------:R-:W-:Y:S02]  /*15b0*/  UISETP.LT.U32.AND UP0, UPT, UR15, 0xd, UPT ;  /* 0x0000000d0f00788c */ /* 0x000fe4000bf01070 */
[----:B------:R-:W-:Y:S02]  /*15c0*/  UISETP.GE.U32.AND UP1, UPT, UR4, -0xff, UPT ;  /* 0xffffff010400788c */ /* 0x000fe4000bf26070 */
[----:B------:R-:W-:Y:S02]  /*15d0*/  USEL UR14, UR15, 0xd, UP0 ;  /* 0x0000000d0f0e7887 */ /* 0x000fe40008000000 */
[----:B------:R-:W-:-:S02]  /*15e0*/  UIADD3 UR13, UPT, UPT, UR13, 0xfe, URZ ;  /* 0x000000fe0d0d7890 */ /* 0x000fc4000fffe0ff */
[----:B------:R-:W-:Y:S02]  /*15f0*/  UIADD3 UR5, UPT, UPT, UR14, -0x1, URZ ;  /* 0xffffffff0e057890 */ /* 0x000fe4000fffe0ff */
[----:B------:R-:W-:-:S03]  /*1600*/  UIADD3 UR7, UPT, UPT, UR15, -UR14, URZ ;  /* 0x8000000e0f077290 */ /* 0x000fc6000fffe0ff */
[----:B------:R-:W-:-:S04]  /*1610*/  @UP1 UIADD3 UR5, UPT, UPT, UR14, URZ, URZ ;  /* 0x000000ff0e051290 */ /* 0x000fc8000fffe0ff */
[----:B--2---:R-:W-:-:S12]  /*1620*/  UIADD3 UR5, UPT, UPT, UR5, 0x1, URZ ;  /* 0x0000000105057890 */ /* 0x004fd8000fffe0ff */
.L_x_36:
[----:B------:R-:W-:Y:S01]  /*1630*/  UISETP.NE.AND UP0, UPT, UR37, URZ, UPT ;  /* 0x000000ff2500728c */ /* 0x000fe2000bf05270 */
[----:B------:R-:W1:Y:S08]  /*1640*/  S2UR UR37, SR_CgaCtaId ;  /* 0x00000000002579c3 */ /* 0x000e700000008800 */
[----:B------:R-:W-:Y:S05]  /*1650*/  BRA.U UP0, `(.L_x_19) ;  /* 0x0000000100347547 */ /* 0x000fea000b800000 */
[----:B------:R-:W2:Y:S01]  /*1660*/  S2R R2, SR_CgaCtaId ;  /* 0x0000000000027919 */ /* 0x000ea20000008800 */
[----:B------:R-:W-:-:S04]  /*1670*/  MOV R3, 0x400 ;  /* 0x0000040000037802 */ /* 0x000fc80000000f00 */
[----:B--2---:R-:W-:Y:S02]  /*1680*/  LEA R3, R2, R3, 0x18 ;  /* 0x0000000302037211 */ /* 0x004fe400078ec0ff */
[----:B------:R-:W-:-:S03]  /*1690*/  SHF.L.U32 R2, R10, 0x1f, RZ ;  /* 0x0000001f0a027819 */ /* 0x000fc600000006ff */
[----:B------:R-:W-:-:S04]  /*16a0*/  IMAD R3, R12, 0x8, R3 ;  /* 0x000000080c037824 */ /* 0x000fc800078e0203 */
[----:B------:R-:W2:Y:S02]  /*16b0*/  SYNCS.PHASECHK.TRANS64.TRYWAIT P0, [R3+URZ+0x160], R2 ;  /* 0x00016002030075a7 */ /* 0x000ea400080011ff */
[----:B--2---:R-:W-:Y:S05]  /*16c0*/  @!P0 BRA `(.L_x_20) ;  /* 0x0000005000348947 */ /* 0x004fea0003800000 */
.L_x_105:
[----:B------:R-:W-:Y:S01]  /*16d0*/  VIADD R12, R12, 0x1 ;  /* 0x000000010c0c7836 */ /* 0x000fe20000000000 */
[----:B------:R2:W-:Y:S04]  /*16e0*/  SYNCS.ARRIVE.TRANS64.A1T0 RZ, [R3+URZ+0x150], RZ ;  /* 0x000150ff03ff79a7 */ /* 0x0005e800081000ff */
[----:B------:R-:W-:-:S04]  /*16f0*/  ISETP.NE.AND P0, PT, R12, 0x2, PT ;  /* 0x000000020c00780c */ /* 0x000fc80003f05270 */
[----:B------:R-:W-:Y:S02]  /*1700*/  SEL R12, R12, RZ, P0 ;  /* 0x000000ff0c0c7207 */ /* 0x000fe40000000000 */
[----:B--2---:R-:W-:-:S04]  /*1710*/  SEL R3, RZ, 0x1, P0 ;  /* 0x00000001ff037807 */ /* 0x004fc80000000000 */
[----:B------:R-:W-:-:S07]  /*1720*/  LOP3.LUT R10, R10, R3, RZ, 0x3c, !PT ;  /* 0x000000030a0a7212 */ /* 0x000fce00078e3cff */
.L_x_19:
[----:B------:R-:W-:Y:S01]  /*1730*/  UMOV UR4, 0x400 ;  /* 0x0000040000047882 */ /* 0x000fe20000000000 */
[----:B------:R-:W-:Y:S01]  /*1740*/  SHF.L.U32 R2, R15, 0x1f, RZ ;  /* 0x0000001f0f027819 */ /* 0x000fe200000006ff */
[----:B-1----:R-:W-:Y:S01]  /*1750*/  ULEA UR4, UR37, UR4, 0x18 ;  /* 0x0000000425047291 */ /* 0x002fe2000f8ec0ff */
[----:B------:R-:W-:Y:S01]  /*1760*/  R2UR UR34, R97 ;  /* 0x00000000612272ca */ /* 0x000fe200000e0000 */
[----:B------:R-:W-:Y:S01]  /*1770*/  UISETP.GE.U32.AND UP0, UPT, UR13, 0xff, UPT ;  /* 0x000000ff0d00788c */ /* 0x000fe2000bf06070 */
[----:B------:R-:W-:Y:S01]  /*1780*/  R2UR UR10, R91 ;  /* 0x000000005b0a72ca */ /* 0x000fe200000e0000 */
[----:B------:R-:W-:Y:S01]  /*1790*/  ULEA UR8, UR6, UR4, 0x3 ;  /* 0x0000000406087291 */ /* 0x000fe2000f8e18ff */
[----:B------:R-:W-:-:S08]  /*17a0*/  UMOV UR24, URZ ;  /* 0x000000ff00187c82 */ /* 0x000fd00008000000 */
[----:B------:R1:W2:Y:S01]  /*17b0*/  SYNCS.PHASECHK.TRANS64.TRYWAIT P0, [UR8+0x68], R2 ;  /* 0x00006802ff0075a7 */ /* 0x0002a20008001108 */
[----:B------:R-:W-:Y:S02]  /*17c0*/  USHF.L.U32 UR34, UR34, 0x6, URZ ;  /* 0x0000000622227899 */ /* 0x000fe400080006ff */
[----:B------:R-:W-:Y:S01]  /*17d0*/  USHF.L.U32 UR10, UR10, 0x6, URZ ;  /* 0x000000060a0a7899 */ /* 0x000fe200080006ff */
[----:B------:R-:W-:Y:S11]  /*17e0*/  BRA.U !UP0, `(.L_x_21) ;  /* 0x0000000108a47547 */ /* 0x000ff6000b800000 */
[----:B------:R-:W-:Y:S01]  /*17f0*/  UMOV UR16, URZ ;  /* 0x000000ff00107c82 */ /* 0x000fe20008000000 */
[----:B------:R-:W-:-:S05]  /*1800*/  UMOV UR17, UR6 ;  /* 0x0000000600117c82 */ /* 0x000fca0008000000 */
.L_x_26:
[----:B-1----:R-:W-:Y:S01]  /*1810*/  ULEA UR33, UR17, UR4, 0x3 ;  /* 0x0000000411217291 */ /* 0x002fe2000f8e18ff */
[----:B--2---:R-:W-:Y:S01]  /*1820*/  @!P5 MOV R3, 0x4000 ;  /* 0x000040000003d802 */ /* 0x004fe20000000f00 */
[----:B--2---:R-:W-:Y:S10]  /*1830*/  @P0 BRA `(.L_x_22) ;  /* 0x00000000000c0947 */ /* 0x004ff40003800000 */
[----:B------:R-:W-:-:S04]  /*1840*/  SHF.L.U32 R5, R15, 0x1f, RZ ;  /* 0x0000001f0f057819 */ /* 0x000fc800000006ff */
[----:B------:R-:W2:Y:S02]  /*1850*/  SYNCS.PHASECHK.TRANS64.TRYWAIT P0, [UR33+0x68], R5 ;  /* 0x00006805ff0075a7 */ /* 0x000ea40008001121 */
[----:B--2---:R-:W-:Y:S05]  /*1860*/  @!P0 BRA `(.L_x_23) ;  /* 0x0000004c00e08947 */ /* 0x004fea0003800000 */
.L_x_22:
[----:B------:R2:W-:Y:S01]  /*1870*/  @!P5 SYNCS.ARRIVE.TRANS64 RZ, [UR33], R3 ;  /* 0x00000003ffffd9a7 */ /* 0x0005e20008000021 */
[----:B------:R-:W-:Y:S04]  /*1880*/  BSSY.RECONVERGENT B0, `(.L_x_24) ;  /* 0x0000003000007945 */ /* 0x000fe80003800200 */
[----:B------:R-:W-:Y:S05]  /*1890*/  @P4 BRA `(.L_x_25) ;  /* 0x0000000000044947 */ /* 0x000fea0003800000 */
[----:B------:R-:W-:Y:S05]  /*18a0*/  BPT.TRAP 0x1 ;  /* 0x000000040000795c */ /* 0x000fea0000300000 */
.L_x_25:
[----:B------:R-:W-:Y:S05]  /*18b0*/  BSYNC.RECONVERGENT B0 ;  /* 0x0000000000007941 */ /* 0x000fea0003800200 */
.L_x_24:
[----:B------:R-:W-:Y:S02]  /*18c0*/  UIADD3 UR6, UPT, UPT, UR17, 0x1, URZ ;  /* 0x0000000111067890 */ /* 0x000fe4000fffe0ff */
[----:B------:R-:W-:Y:S02]  /*18d0*/  UIADD3 UR26, UP1, UPT, UR22, 0x80, URZ ;  /* 0x00000080161a7890 */ /* 0x000fe4000ff3e0ff */
[----:B------:R-:W-:Y:S02]  /*18e0*/  UISETP.NE.AND UP0, UPT, UR6, 0xd, UPT ;  /* 0x0000000d0600788c */ /* 0x000fe4000bf05270 */
[----:B------:R-:W-:Y:S02]  /*18f0*/  USHF.L.U32 UR35, UR16, 0x7, URZ ;  /* 0x0000000710237899 */ /* 0x000fe400080006ff */
[----:B------:R-:W-:Y:S02]  /*1900*/  USEL UR9, URZ, 0x1, UP0 ;  /* 0x00000001ff097887 */ /* 0x000fe40008000000 */
[----:B------:R-:W-:-:S02]  /*1910*/  USEL UR6, UR6, URZ, UP0 ;  /* 0x000000ff06067287 */ /* 0x000fc40008000000 */
[----:B------:R-:W-:Y:S02]  /*1920*/  UIADD3 UR20, UP0, UPT, UR22, 0x180, URZ ;  /* 0x0000018016147890 */ /* 0x000fe4000ff1e0ff */
[----:B------:R-:W-:Y:S01]  /*1930*/  ULEA UR8, UR6, UR4, 0x3 ;  /* 0x0000000406087291 */ /* 0x000fe2000f8e18ff */
[----:B------:R-:W-:Y:S01]  /*1940*/  LOP3.LUT R15, R15, UR9, RZ, 0x3c, !PT ;  /* 0x000000090f0f7c12 */ /* 0x000fe2000f8e3cff */
[----:B------:R-:W-:Y:S02]  /*1950*/  UIADD3.X UR27, UPT, UPT, URZ, UR23, URZ, UP1, !UPT ;  /* 0x00000017ff1b7290 */ /* 0x000fe40008ffe4ff */
[----:B------:R-:W-:Y:S01]  /*1960*/  UIADD3.X UR21, UPT, UPT, URZ, UR23, URZ, UP0, !UPT ;  /* 0x00000017ff157290 */ /* 0x000fe200087fe4ff */
[----:B-1----:R-:W-:Y:S01]  /*1970*/  SHF.L.U32 R2, R15, 0x1f, RZ ;  /* 0x0000001f0f027819 */ /* 0x002fe200000006ff */
[----:B------:R-:W-:Y:S01]  /*1980*/  UMOV UR18, 0x0 ;  /* 0x0000000000127882 */ /* 0x000fe20000000000 */
[----:B------:R-:W-:Y:S01]  /*1990*/  UMOV UR19, 0x10000000 ;  /* 0x1000000000137882 */ /* 0x000fe20000000000 */
[----:B------:R-:W-:Y:S01]  /*19a0*/  UMOV UR12, UR36 ;  /* 0x00000024000c7c82 */ /* 0x000fe20008000000 */
[----:B------:R1:W1:Y:S01]  /*19b0*/  SYNCS.PHASECHK.TRANS64.TRYWAIT P0, [UR8+0x68], R2 ;  /* 0x00006802ff0075a7 */ /* 0x0002620008001108 */
[----:B------:R-:W-:Y:S01]  /*19c0*/  ULEA UR8, UR17, UR4, 0xd ;  /* 0x0000000411087291 */ /* 0x000fe2000f8e68ff */
[----:B------:R-:W-:Y:S01]  /*19d0*/  UMOV UR9, UR33 ;  /* 0x0000002100097c82 */ /* 0x000fe20008000000 */
[----:B------:R-:W-:-:S02]  /*19e0*/  UMOV UR11, UR35 ;  /* 0x00000023000b7c82 */ /* 0x000fc40008000000 */
[----:B------:R-:W-:Y:S02]  /*19f0*/  UIADD3 UR32, UPT, UPT, UR8, 0x2400, URZ ;  /* 0x0000240008207890 */ /* 0x000fe4000fffe0ff */
[----:B------:R-:W-:Y:S02]  /*1a00*/  UIADD3 UR8, UPT, UPT, UR8, 0x1c400, URZ ;  /* 0x0001c40008087890 */ /* 0x000fe4000fffe0ff */
[----:B------:R-:W-:Y:S01]  /*1a10*/  UIADD3 UR16, UPT, UPT, UR16, 0x1, URZ ;  /* 0x0000000110107890 */ /* 0x000fe2000fffe0ff */
[----:B------:R-:W-:Y:S01]  /*1a20*/  UMOV UR24, UR5 ;  /* 0x0000000500187c82 */ /* 0x000fe20008000000 */
[----:B------:R-:W-:Y:S02]  /*1a30*/  UMOV UR17, UR6 ;  /* 0x0000000600117c82 */ /* 0x000fe40008000000 */
[----:B------:R-:W-:Y:S01]  /*1a40*/  UISETP.NE.AND UP0, UPT, UR16, UR5, UPT ;  /* 0x000000051000728c */ /* 0x000fe2000bf05270 */
[----:B------:R1:W-:Y:S02]  /*1a50*/  UTMALDG.3D [UR32], [UR26], desc[UR18] ;  /* 0x000012201a0075b4 */ /* 0x0003e40008011000 */
[----:B------:R1:W-:Y:S06]  /*1a60*/  UTMALDG.3D [UR8], [UR20], desc[UR18] ;  /* 0x00001208140075b4 */ /* 0x0003ec0008011000 */
[----:B------:R-:W-:Y:S05]  /*1a70*/  BRA.U UP0, `(.L_x_26) ;  /* 0xfffffffd00647547 */ /* 0x000fea000b83ffff */
.L_x_21:
[----:B-1----:R-:W-:Y:S01]  /*1a80*/  ULEA UR8, UR6, UR4, 0x3 ;  /* 0x0000000406087291 */ /* 0x002fe2000f8e18ff */
[----:B------:R-:W-:Y:S01]  /*1a90*/  SHF.L.U32 R2, R15, 0x1f, RZ ;  /* 0x0000001f0f027819 */ /* 0x000fe200000006ff */
[----:B------:R-:W-:Y:S01]  /*1aa0*/  @!P1 SYNCS.ARRIVE.TRANS64.A1T0 RZ, [UR4+0xe8], RZ ;  /* 0x0000e8ffffff99a7 */ /* 0x000fe20008100004 */
[----:B------:R-:W-:-:S06]  /*1ab0*/  UISETP.GT.AND UP0, UPT, UR15, UR14, UPT ;  /* 0x0000000e0f00728c */ /* 0x000fcc000bf04270 */
[----:B--2---:R1:W2:Y:S03]  /*1ac0*/  SYNCS.PHASECHK.TRANS64.TRYWAIT P0, [UR8+0x68], R2 ;  /* 0x00006802ff0075a7 */ /* 0x0042a60008001108 */
[----:B------:R-:W-:Y:S05]  /*1ad0*/  BRA.U !UP0, `(.L_x_27) ;  /* 0x0000000108a87547 */ /* 0x000fea000b800000 */
[----:B------:R-:W-:Y:S01]  /*1ae0*/  UIADD3 UR21, UPT, UPT, UR7, UR24, URZ ;  /* 0x0000001807157290 */ /* 0x000fe2000fffe0ff */
[----:B------:R-:W-:-:S11]  /*1af0*/  UMOV UR25, UR6 ;  /* 0x0000000600197c82 */ /* 0x000fd60008000000 */
.L_x_32:
[----:B-1----:R-:W-:Y:S01]  /*1b00*/  ULEA UR17, UR25, UR4, 0x3 ;  /* 0x0000000419117291 */ /* 0x002fe2000f8e18ff */
[----:B--2---:R-:W-:Y:S01]  /*1b10*/  @!P5 MOV R3, 0x4000 ;  /* 0x000040000003d802 */ /* 0x004fe20000000f00 */
[----:B--2---:R-:W-:Y:S10]  /*1b20*/  @P0 BRA `(.L_x_28) ;  /* 0x00000000000c0947 */ /* 0x004ff40003800000 */
[----:B------:R-:W-:-:S04]  /*1b30*/  SHF.L.U32 R5, R15, 0x1f, RZ ;  /* 0x0000001f0f057819 */ /* 0x000fc800000006ff */
[----:B------:R-:W2:Y:S02]  /*1b40*/  SYNCS.PHASECHK.TRANS64.TRYWAIT P0, [UR17+0x68], R5 ;  /* 0x00006805ff0075a7 */ /* 0x000ea40008001111 */
[----:B--2---:R-:W-:Y:S05]  /*1b50*/  @!P0 BRA `(.L_x_29) ;  /* 0x0000004c003c8947 */ /* 0x004fea0003800000 */
.L_x_28:
[----:B------:R2:W-:Y:S01]  /*1b60*/  @!P5 SYNCS.ARRIVE.TRANS64 RZ, [UR17], R3 ;  /* 0x00000003ffffd9a7 */ /* 0x0005e20008000011 */
[----:B------:R-:W-:Y:S04]  /*1b70*/  BSSY.RECONVERGENT B0, `(.L_x_30) ;  /* 0x0000003000007945 */ /* 0x000fe80003800200 */
[----:B------:R-:W-:Y:S05]  /*1b80*/  @P4 BRA `(.L_x_31) ;  /* 0x0000000000044947 */ /* 0x000fea0003800000 */
[----:B------:R-:W-:Y:S05]  /*1b90*/  BPT.TRAP 0x1 ;  /* 0x000000040000795c */ /* 0x000fea0000300000 */
.L_x_31:
[----:B------:R-:W-:Y:S05]  /*1ba0*/  BSYNC.RECONVERGENT B0 ;  /* 0x0000000000007941 */ /* 0x000fea0003800200 */
.L_x_30:
        /* <DEDUP_REMOVED lines=20> */
[----:B------:R-:W-:Y:S01]  /*1cf0*/  UIADD3 UR8, UPT, UPT, UR8, 0x1c400, URZ ;  /* 0x0001c40008087890 */ /* 0x000fe2000fffe0ff */
[----:B------:R-:W-:Y:S01]  /*1d00*/  UMOV UR9, UR17 ;  /* 0x0000001100097c82 */ /* 0x000fe20008000000 */
[----:B------:R-:W-:Y:S01]  /*1d10*/  UMOV UR11, UR19 ;  /* 0x00000013000b7c82 */ /* 0x000fe20008000000 */
[----:B------:R-:W-:Y:S01]  /*1d20*/  UIADD3 UR24, UPT, UPT, UR24, 0x1, URZ ;  /* 0x0000000118187890 */ /* 0x000fe2000fffe0ff */
[----:B------:R-:W-:-:S03]  /*1d30*/  UMOV UR25, UR6 ;  /* 0x0000000600197c82 */ /* 0x000fc60008000000 */
[----:B------:R1:W-:Y:S01]  /*1d40*/  UTMALDG.3D [UR16], [UR30], desc[UR26] ;  /* 0x00001a101e0075b4 */ /* 0x0003e20008011000 */
[----:B------:R-:W-:Y:S01]  /*1d50*/  UISETP.NE.AND UP0, UPT, UR24, UR21, UPT ;  /* 0x000000151800728c */ /* 0x000fe2000bf05270 */
[----:B------:R1:W-:Y:S08]  /*1d60*/  UTMALDG.3D [UR8], [UR28], desc[UR26] ;  /* 0x00001a081c0075b4 */ /* 0x0003f00008011000 */
[----:B------:R-:W-:Y:S05]  /*1d70*/  BRA.U UP0, `(.L_x_32) ;  /* 0xfffffffd00607547 */ /* 0x000fea000b83ffff */
.L_x_27:
[C---:B-1----:R-:W-:Y:S01]  /*1d80*/  LEA R2, R14.reuse, UR4, 0x3 ;  /* 0x000000040e027c11 */ /* 0x042fe2000f8e18ff */
[----:B------:R-:W-:Y:S01]  /*1d90*/  NOP ;  /* 0x0000000000007918 */ /* 0x000fe20000000000 */
[----:B--2---:R-:W-:Y:S02]  /*1da0*/  SHF.L.U32 R3, R13, 0x1f, RZ ;  /* 0x0000001f0d037819 */ /* 0x004fe400000006ff */
[----:B------:R-:W-:Y:S02]  /*1db0*/  LEA R4, R14, UR4, 0x4 ;  /* 0x000000040e047c11 */ /* 0x000fe4000f8e20ff */
[----:B------:R-:W1:Y:S02]  /*1dc0*/  SYNCS.PHASECHK.TRANS64.TRYWAIT P0, [R2+URZ+0xf0], R3 ;  /* 0x0000f003020075a7 */ /* 0x000e6400080011ff */
[----:B-1----:R-:W-:Y:S05]  /*1dd0*/  @!P0 BRA `(.L_x_33) ;  /* 0x0000004800b48947 */ /* 0x002fea0003800000 */
.L_x_108:
[----:B------:R-:W2:Y:S01]  /*1de0*/  LDS.128 R4, [R4+0x180] ;  /* 0x0001800004047984 */ /* 0x000ea20000000c00 */
[----:B---3--:R-:W-:Y:S01]  /*1df0*/  ISETP.GE.AND P0, PT, R40, 0x1, PT ;  /* 0x000000012800780c */ /* 0x008fe20003f06270 */
[----:B-1----:R-:W-:Y:S01]  /*1e00*/  VIADD R2, R2, 0x100 ;  /* 0x0000010002027836 */ /* 0x002fe20000000000 */
[----:B------:R-:W-:Y:S01]  /*1e10*/  @!PT LDS RZ, [RZ] ;  /* 0x00000000fffff984 */ /* 0x000fe20000000800 */
[----:B------:R-:W-:Y:S01]  /*1e20*/  @!PT LDS RZ, [RZ] ;  /* 0x00000000fffff984 */ /* 0x000fe20000000800 */
[----:B------:R-:W-:Y:S01]  /*1e30*/  @!PT LDS RZ, [RZ] ;  /* 0x00000000fffff984 */ /* 0x000fe20000000800 */
[----:B------:R-:W-:Y:S01]  /*1e40*/  @!PT LDS RZ, [RZ] ;  /* 0x00000000fffff984 */ /* 0x000fe20000000800 */
[----:B------:R1:W-:Y:S06]  /*1e50*/  MEMBAR.ALL.CTA ;  /* 0x0000000000007992 */ /* 0x0003ec0000008000 */
[----:B-1----:R-:W1:Y:S01]  /*1e60*/  FENCE.VIEW.ASYNC.S ;  /* 0x00000000000073c6 */ /* 0x002e620000000000 */
[----:B------:R-:W-:-:S04]  /*1e70*/  PRMT R2, RZ, 0x654, R2 ;  /* 0x00000654ff027816 */ /* 0x000fc80000000002 */
[----:B-1----:R1:W-:Y:S01]  /*1e80*/  SYNCS.ARRIVE.TRANS64.RED.A1T0 RZ, [R2+URZ], RZ ;  /* 0x000000ff02ff79a7 */ /* 0x0023e200081004ff */
[----:B--2---:R-:W-:-:S13]  /*1e90*/  LOP3.LUT P2, RZ, R6, 0x1, RZ, 0xc0, !PT ;  /* 0x0000000106ff7812 */ /* 0x004fda000784c0ff */
[----:B------:R-:W-:Y:S01]  /*1ea0*/  @P2 SHF.R.U32.HI R3, RZ, 0x10, R5 ;  /* 0x00000010ff032819 */ /* 0x000fe20000011605 */
[----:B------:R-:W-:Y:S01]  /*1eb0*/  VOTEU.ANY UP0, P2 ;  /* 0x0000000000ff7886 */ /* 0x000fe20001000100 */
[----:B------:R-:W-:Y:S02]  /*1ec0*/  @P2 MOV R11, R4 ;  /* 0x00000004000b2202 */ /* 0x000fe40000000f00 */
[----:B------:R-:W-:Y:S02]  /*1ed0*/  @P2 R2UR.BROADCAST UR8, R3 ;  /* 0x00000000030822ca */ /* 0x000fe400008e0000 */
[----:B------:R-:W-:-:S11]  /*1ee0*/  @P2 LOP3.LUT R8, R5, 0xffff, RZ, 0xc0, !PT ;  /* 0x0000ffff05082812 */ /* 0x000fd600078ec0ff */
[----:B------:R-:W-:Y:S01]  /*1ef0*/  @UP0 UMOV UR36, UR8 ;  /* 0x0000000800240c82 */ /* 0x000fe20008000000 */
[----:B-1----:R-:W-:Y:S05]  /*1f00*/  @!P0 BRA `(.L_x_34) ;  /* 0x0000000000b88947 */ /* 0x002fea0003800000 */
[----:B------:R-:W4:Y:S01]  /*1f10*/  LDC.64 R4, c[0x0][0xb18] ;  /* 0x0002c600ff047b82 */ /* 0x000f220000000a00 */
[----:B------:R-:W-:-:S07]  /*1f20*/  ISETP.NE.AND P3, PT, R40, 0x1, PT ;  /* 0x000000012800780c */ /* 0x000fce0003f65270 */
[----:B------:R-:W1:Y:S08]  /*1f30*/  LDC.64 R6, c[0x0][0xb10] ;  /* 0x0002c400ff067b82 */ /* 0x000e700000000a00 */
[----:B------:R-:W2:Y:S08]  /*1f40*/  LDC R16, c[0x0][0xb20] ;  /* 0x0002c800ff107b82 */ /* 0x000eb00000000800 */
[----:B------:R-:W3:Y:S01]  /*1f50*/  LDC R18, c[0x0][0xb0c] ;  /* 0x0002c300ff127b82 */ /* 0x000ee20000000800 */
[----:B----4-:R-:W-:Y:S01]  /*1f60*/  IMAD.HI.U32 R17, R0, R5, RZ ;  /* 0x0000000500117227 */ /* 0x010fe200078e00ff */
[----:B------:R-:W-:-:S03]  /*1f70*/  ISETP.NE.AND P0, PT, R4, 0x1, PT ;  /* 0x000000010400780c */ /* 0x000fc60003f05270 */
[----:B------:R-:W-:-:S03]  /*1f80*/  IMAD.HI.U32 R5, R8, R5, RZ ;  /* 0x0000000508057227 */ /* 0x000fc600078e00ff */
[----:B------:R-:W4:Y:S01]  /*1f90*/  LDC.64 R2, c[0x0][0xb28] ;  /* 0x0002ca00ff027b82 */ /* 0x000f220000000a00 */
[----:B-1----:R-:W-:-:S04]  /*1fa0*/  IMAD.HI.U32 R20, R9, R6, RZ ;  /* 0x0000000609147227 */ /* 0x002fc800078e00ff */
[----:B------:R-:W-:Y:S01]  /*1fb0*/  IMAD.HI.U32 R22, R11, R6, RZ ;  /* 0x000000060b167227 */ /* 0x000fe200078e00ff */
[----:B------:R-:W-:Y:S02]  /*1fc0*/  SHF.R.U32.HI R20, RZ, R7, R20 ;  /* 0x00000007ff147219 */ /* 0x000fe40000011614 */
[-C--:B--2---:R-:W-:Y:S02]  /*1fd0*/  SHF.R.U32.HI R17, RZ, R16.reuse, R17 ;  /* 0x00000010ff117219 */ /* 0x084fe40000011611 */
[----:B------:R-:W-:Y:S02]  /*1fe0*/  SHF.R.U32.HI R5, RZ, R16, R5 ;  /* 0x00000010ff057219 */ /* 0x000fe40000011605 */
[----:B------:R-:W-:Y:S02]  /*1ff0*/  SEL R17, R0, R17, !P0 ;  /* 0x0000001100117207 */ /* 0x000fe40004000000 */
[----:B------:R-:W-:Y:S02]  /*2000*/  SHF.R.U32.HI R22, RZ, R7, R22 ;  /* 0x00000007ff167219 */ /* 0x000fe40000011616 */
[----:B---3--:R-:W-:-:S02]  /*2010*/  ISETP.NE.AND P1, PT, R18, 0x1, PT ;  /* 0x000000011200780c */ /* 0x008fc40003f25270 */
[----:B------:R-:W-:Y:S02]  /*2020*/  SEL R5, R8, R5, !P0 ;  /* 0x0000000508057207 */ /* 0x000fe40004000000 */
[----:B------:R-:W-:Y:S02]  /*2030*/  SEL R19, R9, R20, !P1 ;  /* 0x0000001409137207 */ /* 0x000fe40004800000 */
[----:B------:R-:W-:Y:S01]  /*2040*/  SEL R7, R11, R22, !P1 ;  /* 0x000000160b077207 */ /* 0x000fe20004800000 */
[----:B----4-:R-:W-:-:S04]  /*2050*/  IMAD.HI.U32 R20, R17, R2, RZ ;  /* 0x0000000211147227 */ /* 0x010fc800078e00ff */
[----:B------:R-:W-:Y:S01]  /*2060*/  IMAD.HI.U32 R6, R19, R2, RZ ;  /* 0x0000000213067227 */ /* 0x000fe200078e00ff */
[----:B------:R-:W-:-:S04]  /*2070*/  @P3 SHF.R.U32.HI R17, RZ, R3, R20 ;  /* 0x00000003ff113219 */ /* 0x000fc80000011614 */
[----:B------:R-:W-:Y:S01]  /*2080*/  @P3 SHF.R.U32.HI R19, RZ, R3, R6 ;  /* 0x00000003ff133219 */ /* 0x000fe20000011606 */
[----:B------:R-:W-:-:S04]  /*2090*/  IMAD R17, R40, R17, RZ ;  /* 0x0000001128117224 */ /* 0x000fc800078e02ff */
[----:B------:R-:W-:Y:S01]  /*20a0*/  IMAD R6, R40, R19, RZ ;  /* 0x0000001328067224 */ /* 0x000fe200078e02ff */
[C---:B------:R-:W-:Y:S02]  /*20b0*/  ISETP.GE.AND P0, PT, R5.reuse, R17, PT ;  /* 0x000000110500720c */ /* 0x040fe40003f06270 */
[----:B------:R-:W-:Y:S02]  /*20c0*/  IADD3 R17, PT, PT, -R5, RZ, RZ ;  /* 0x000000ff05117210 */ /* 0x000fe40007ffe1ff */
[----:B------:R-:W-:Y:S01]  /*20d0*/  ISETP.GE.OR P0, PT, R7, R6, P0 ;  /* 0x000000060700720c */ /* 0x000fe20000706670 */
[----:B------:R-:W-:-:S04]  /*20e0*/  IMAD.HI.U32 R6, R5, R2, RZ ;  /* 0x0000000205067227 */ /* 0x000fc800078e00ff */
[----:B------:R-:W-:Y:S01]  /*20f0*/  IMAD R8, R4, R17, R8 ;  /* 0x0000001104087224 */ /* 0x000fe200078e0208 */
[----:B------:R-:W-:-:S04]  /*2100*/  SHF.R.U32.HI R6, RZ, R3, R6 ;  /* 0x00000003ff067219 */ /* 0x000fc80000011606 */
[----:B------:R-:W-:-:S03]  /*2110*/  SEL R6, R5, R6, !P3 ;  /* 0x0000000605067207 */ /* 0x000fc60005800000 */
[----:B------:R-:W-:-:S04]  /*2120*/  @!P0 IMAD.HI.U32 R16, R7, R2, RZ ;  /* 0x0000000207108227 */ /* 0x000fc800078e00ff */
[----:B------:R-:W-:Y:S01]  /*2130*/  IMAD.MOV R2, RZ, RZ, -R6 ;  /* 0x000000ffff027224 */ /* 0x000fe200078e0a06 */
[----:B------:R-:W-:-:S03]  /*2140*/  @!P0 SHF.R.U32.HI R16, RZ, R3, R16 ;  /* 0x00000003ff108219 */ /* 0x000fc60000011610 */
[----:B------:R-:W-:Y:S01]  /*2150*/  IMAD R2, R40, R2, R5 ;  /* 0x0000000228027224 */ /* 0x000fe200078e0205 */
[----:B------:R-:W-:-:S05]  /*2160*/  @!P0 SEL R3, R7, R16, !P3 ;  /* 0x0000001007038207 */ /* 0x000fca0005800000 */
[--C-:B------:R-:W-:Y:S02]  /*2170*/  @!P0 IMAD.IADD R6, R6, 0x1, -R3.reuse ;  /* 0x0000000106068824 */ /* 0x100fe400078e0a03 */
[----:B------:R-:W-:Y:S01]  /*2180*/  @!P0 IMAD R3, R2, R19, R3 ;  /* 0x0000001302038224 */ /* 0x000fe200078e0203 */
[----:B------:R-:W-:Y:S01]  /*2190*/  IADD3 R2, PT, PT, -R7, RZ, RZ ;  /* 0x000000ff07027210 */ /* 0x000fe20007ffe1ff */
[----:B------:R-:W-:Y:S02]  /*21a0*/  @!P0 IMAD R5, R40, R6, R7 ;  /* 0x0000000628058224 */ /* 0x000fe400078e0207 */
[----:B------:R-:W-:Y:S02]  /*21b0*/  @!P0 IMAD.MOV.U32 R7, RZ, RZ, R3 ;  /* 0x000000ffff078224 */ /* 0x000fe400078e0003 */
[----:B------:R-:W-:Y:S02]  /*21c0*/  IMAD R2, R18, R2, R11 ;  /* 0x0000000212027224 */ /* 0x000fe400078e020b */
[----:B------:R-:W-:-:S02]  /*21d0*/  IMAD R8, R5, R4, R8 ;  /* 0x0000000405087224 */ /* 0x000fc400078e0208 */
[----:B------:R-:W-:Y:S02]  /*21e0*/  IMAD R11, R7, R18, R2 ;  /* 0x00000012070b7224 */ /* 0x000fe400078e0202 */
.L_x_34:
[----:B------:R-:W1:Y:S02]  /*21f0*/  LDCU UR8, c[0x0][0xb30] ;  /* 0x00016600ff0877ac */ /* 0x000e640008000800 */
[----:B-1----:R-:W-:-:S09]  /*2200*/  UISETP.NE.AND UP0, UPT, UR8, 0x1, UPT ;  /* 0x000000010800788c */ /* 0x002fd2000bf05270 */
[----:B------:R-:W-:Y:S05]  /*2210*/  BRA.U UP0, `(.L_x_35) ;  /* 0x0000000100407547 */ /* 0x000fea000b800000 */
[----:B------:R-:W1:Y:S08]  /*2220*/  LDC.64 R4, c[0x0][0xb10] ;  /* 0x0002c400ff047b82 */ /* 0x000e700000000a00 */
[----:B------:R-:W2:Y:S08]  /*2230*/  LDC.64 R2, c[0x0][0xb18] ;  /* 0x0002c600ff027b82 */ /* 0x000eb00000000a00 */
[----:B------:R-:W3:Y:S08]  /*2240*/  LDC R6, c[0x0][0xb20] ;  /* 0x0002c800ff067b82 */ /* 0x000ef00000000800 */
[----:B------:R-:W4:Y:S01]  /*2250*/  LDC R16, c[0x0][0xb0c] ;  /* 0x0002c300ff107b82 */ /* 0x000f220000000800 */
[----:B-1----:R-:W-:-:S05]  /*2260*/  IMAD.HI.U32 R4, R11, R4, RZ ;  /* 0x000000040b047227 */ /* 0x002fca00078e00ff */
[----:B------:R-:W-:Y:S01]  /*2270*/  SHF.R.U32.HI R4, RZ, R5, R4 ;  /* 0x00000005ff047219 */ /* 0x000fe20000011604 */
[----:B--2---:R-:W-:Y:S01]  /*2280*/  IMAD.HI.U32 R3, R8, R3, RZ ;  /* 0x0000000308037227 */ /* 0x004fe200078e00ff */
[----:B------:R-:W-:-:S04]  /*2290*/  ISETP.NE.AND P0, PT, R2, 0x1, PT ;  /* 0x000000010200780c */ /* 0x000fc80003f05270 */
[----:B---3--:R-:W-:-:S04]  /*22a0*/  SHF.R.U32.HI R3, RZ, R6, R3 ;  /* 0x00000006ff037219 */ /* 0x008fc80000011603 */
[----:B------:R-:W-:Y:S02]  /*22b0*/  SEL R3, R8, R3, !P0 ;  /* 0x0000000308037207 */ /* 0x000fe40004000000 */
[----:B----4-:R-:W-:-:S04]  /*22c0*/  ISETP.NE.AND P1, PT, R16, 0x1, PT ;  /* 0x000000011000780c */ /* 0x010fc80003f25270 */
[----:B------:R-:W-:-:S05]  /*22d0*/  SEL R4, R11, R4, !P1 ;  /* 0x000000040b047207 */ /* 0x000fca0004800000 */
[----:B------:R-:W-:Y:S02]  /*22e0*/  IMAD.IADD R5, R3, 0x1, -R4 ;  /* 0x0000000103057824 */ /* 0x000fe400078e0a04 */
[----:B------:R-:W-:Y:S02]  /*22f0*/  IMAD.IADD R3, R4, 0x1, -R3 ;  /* 0x0000000104037824 */ /* 0x000fe400078e0a03 */
[----:B------:R-:W-:Y:S02]  /*2300*/  IMAD R11, R5, R16, R11 ;  /* 0x00000010050b7224 */ /* 0x000fe400078e020b */
[----:B------:R-:W-:-:S07]  /*2310*/  IMAD R8, R3, R2, R8 ;  /* 0x0000000203087224 */ /* 0x000fce00078e0208 */
.L_x_35:
[----:B------:R-:W-:Y:S01]  /*2320*/  VIADD R14, R14, 0x1 ;  /* 0x000000010e0e7836 */ /* 0x000fe20000000000 */
[----:B------:R-:W-:Y:S01]  /*2330*/  PLOP3.LUT P1, PT, PT, PT, PT, 0x80, 0x8 ;  /* 0x000000000008781c */ /* 0x000fe20003f2f070 */
[----:B------:R-:W-:Y:S02]  /*2340*/  IMAD.IADD R97, R11, 0x1, R90 ;  /* 0x000000010b617824 */ /* 0x000fe400078e025a */
[----:B------:R-:W-:Y:S01]  /*2350*/  IMAD.IADD R91, R8, 0x1, R79 ;  /* 0x00000001085b7824 */ /* 0x000fe200078e024f */
[----:B------:R-:W-:-:S04]  /*2360*/  ISETP.NE.AND P0, PT, R14, 0x2, PT ;  /* 0x000000020e00780c */ /* 0x000fc80003f05270 */
[----:B------:R-:W-:Y:S02]  /*2370*/  SEL R2, RZ, 0x1, P0 ;  /* 0x00000001ff027807 */ /* 0x000fe40000000000 */
[----:B------:R-:W-:Y:S02]  /*2380*/  SEL R14, R14, RZ, P0 ;  /* 0x000000ff0e0e7207 */ /* 0x000fe40000000000 */
[----:B------:R-:W-:Y:S01]  /*2390*/  LOP3.LUT R13, R13, R2, RZ, 0x3c, !PT ;  /* 0x000000020d0d7212 */ /* 0x000fe200078e3cff */
[----:B------:R-:W-:Y:S06]  /*23a0*/  @P2 BRA `(.L_x_36) ;  /* 0xfffffff000a02947 */ /* 0x000fec000383ffff */
[----:B------:R-:W-:Y:S01]  /*23b0*/  UIADD3 UR4, UPT, UPT, UR4, 0x68, URZ ;  /* 0x0000006804047890 */ /* 0x000fe2000fffe0ff */
[----:B------:R-:W-:-:S03]  /*23c0*/  SHF.L.U32 R3, R15, 0x1f, RZ ;  /* 0x0000001f0f037819 */ /* 0x000fc600000006ff */
[----:B------:R-:W-:-:S09]  /*23d0*/  ULEA UR5, UR6, UR4, 0x3 ;  /* 0x0000000406057291 */ /* 0x000fd2000f8e18ff */
[----:B------:R-:W1:Y:S02]  /*23e0*/  SYNCS.PHASECHK.TRANS64.TRYWAIT P0, [UR5], R3 ;  /* 0x00000003ff0075a7 */ /* 0x000e640008001105 */
[----:B-1----:R-:W-:Y:S05]  /*23f0*/  @!P0 BRA `(.L_x_37) ;  /* 0x0000004400408947 */ /* 0x002fea0003800000 */
.L_x_110:
[----:B------:R-:W-:-:S04]  /*2400*/  UIADD3 UR6, UPT, UPT, UR6, 0x1, URZ ;  /* 0x0000000106067890 */ /* 0x000fc8000fffe0ff */
[----:B------:R-:W-:-:S04]  /*2410*/  UISETP.NE.AND UP0, UPT, UR6, 0xd, UPT ;  /* 0x0000000d0600788c */ /* 0x000fc8000bf05270 */
[----:B------:R-:W-:Y:S02]  /*2420*/  USEL UR7, URZ, 0x1, UP0 ;  /* 0x00000001ff077887 */ /* 0x000fe40008000000 */
[----:B------:R-:W-:-:S04]  /*2430*/  USEL UR6, UR6, URZ, UP0 ;  /* 0x000000ff06067287 */ /* 0x000fc80008000000 */
[----:B------:R-:W-:Y:S01]  /*2440*/  ULEA UR5, UR6, UR4, 0x3 ;  /* 0x0000000406057291 */ /* 0x000fe2000f8e18ff */
[----:B------:R-:W-:-:S04]  /*2450*/  LOP3.LUT R2, R15, UR7, RZ, 0x3c, !PT ;  /* 0x000000070f027c12 */ /* 0x000fc8000f8e3cff */
[----:B-1----:R-:W-:-:S04]  /*2460*/  SHF.L.U32 R3, R2, 0x1f, RZ ;  /* 0x0000001f02037819 */ /* 0x002fc800000006ff */
[----:B------:R-:W1:Y:S02]  /*2470*/  SYNCS.PHASECHK.TRANS64.TRYWAIT P0, [UR5], R3 ;  /* 0x00000003ff0075a7 */ /* 0x000e640008001105 */
[----:B-1----:R-:W-:Y:S05]  /*2480*/  @!P0 BRA `(.L_x_38) ;  /* 0x0000004400348947 */ /* 0x002fea0003800000 */
.L_x_112:
        /* <DEDUP_REMOVED lines=9> */
.L_x_114:
        /* <DEDUP_REMOVED lines=9> */
.L_x_116:
        /* <DEDUP_REMOVED lines=9> */
.L_x_118:
        /* <DEDUP_REMOVED lines=9> */
.L_x_120:
        /* <DEDUP_REMOVED lines=9> */
.L_x_122:
        /* <DEDUP_REMOVED lines=9> */
.L_x_124:
        /* <DEDUP_REMOVED lines=9> */
.L_x_126:
        /* <DEDUP_REMOVED lines=9> */
.L_x_128:
        /* <DEDUP_REMOVED lines=9> */
.L_x_130:
        /* <DEDUP_REMOVED lines=9> */
.L_x_132:
[----:B------:R-:W-:-:S04]  /*2a30*/  UIADD3 UR6, UPT, UPT, UR6, 0x1, URZ ;  /* 0x0000000106067890 */ /* 0x000fc8000fffe0ff */
[----:B------:R-:W-:-:S04]  /*2a40*/  UISETP.NE.AND UP0, UPT, UR6, 0xd, UPT ;  /* 0x0000000d0600788c */ /* 0x000fc8000bf05270 */
[----:B------:R-:W-:Y:S02]  /*2a50*/  USEL UR5, URZ, 0x1, UP0 ;  /* 0x00000001ff057887 */ /* 0x000fe40008000000 */
[----:B------:R-:W-:-:S04]  /*2a60*/  USEL UR6, UR6, URZ, UP0 ;  /* 0x000000ff06067287 */ /* 0x000fc80008000000 */
[----:B------:R-:W-:Y:S01]  /*2a70*/  ULEA UR6, UR6, UR4, 0x3 ;  /* 0x0000000406067291 */ /* 0x000fe2000f8e18ff */
[----:B-1----:R-:W-:-:S04]  /*2a80*/  LOP3.LUT R3, R2, UR5, RZ, 0x3c, !PT ;  /* 0x0000000502037c12 */ /* 0x002fc8000f8e3cff */
[----:B------:R-:W-:Y:S01]  /*2a90*/  SHF.L.U32 R3, R3, 0x1f, RZ ;  /* 0x0000001f03037819 */ /* 0x000fe200000006ff */
[----:B----4-:R-:W-:-:S07]  /*2aa0*/  IMAD.U32 R0, RZ, RZ, UR6 ;  /* 0x00000006ff007e24 */ /* 0x010fce000f8e00ff */
.L_x_49:
[----:B-1----:R1:W2:Y:S02]  /*2ab0*/  SYNCS.PHASECHK.TRANS64.TRYWAIT P0, [R0+URZ], R3 ;  /* 0x00000003000075a7 */ /* 0x0022a400080011ff */
[----:B--2---:R-:W-:Y:S05]  /*2ac0*/  @!P0 NANOSLEEP.SYNCS 0x989680 ;  /* 0x009896800000895d */ /* 0x004fea0003900000 */
[----:B------:R-:W2:Y:S02]  /*2ad0*/  @!P0 SYNCS.PHASECHK.TRANS64 P0, [R0+URZ], R3 ;  /* 0x00000003000085a7 */ /* 0x000ea400080010ff */
[----:B--2---:R-:W-:Y:S05]  /*2ae0*/  @P0 EXIT ;  /* 0x000000000000094d */ /* 0x004fea0003800000 */
[----:B------:R-:W-:Y:S05]  /*2af0*/  BRA `(.L_x_49) ;  /* 0xfffffffc00ec7947 */ /* 0x000fea000383ffff */
.L_x_18:
[----:B------:R-:W-:-:S04]  /*2b00*/  UISETP.NE.AND UP1, UPT, UR37, URZ, UPT ;  /* 0x000000ff2500728c */ /* 0x000fc8000bf25270 */
[----:B------:R-:W-:-:S09]  /*2b10*/  UISETP.NE.OR UP1, UPT, UR8, 0x1, UP1 ;  /* 0x000000010800788c */ /* 0x000fd20008f25670 */
[----:B------:R-:W-:Y:S05]  /*2b20*/  BRA.U UP1, `(.L_x_50) ;  /* 0x0000000501487547 */ /* 0x000fea000b800000 */
[----:B------:R-:W-:Y:S01]  /*2b30*/  ISETP.NE.AND P2, PT, R2, RZ, PT ;  /* 0x000000ff0200720c */ /* 0x000fe20003f45270 */
[----:B------:R-:W-:Y:S01]  /*2b40*/  IMAD.MOV.U32 R12, RZ, RZ, 0x1 ;  /* 0x00000001ff0c7424 */ /* 0x000fe200078e00ff */
[----:B------:R-:W-:Y:S02]  /*2b50*/  CS2R R10, SRZ ;  /* 0x00000000000a7805 */ /* 0x000fe4000001ff00 */
[----:B------:R-:W-:Y:S01]  /*2b60*/  CS2R R8, SRZ ;  /* 0x0000000000087805 */ /* 0x000fe2000001ff00 */
[----:B------:R-:W-:Y:S01]  /*2b70*/  UMOV UR4, 0x400 ;  /* 0x0000040000047882 */ /* 0x000fe20000000000 */
[----:B------:R-:W-:Y:S01]  /*2b80*/  UMOV UR6, URZ ;  /* 0x000000ff00067c82 */ /* 0x000fe20008000000 */
[----:B------:R-:W-:-:S12]  /*2b90*/  ULEA UR37, UR37, UR4, 0x18 ;  /* 0x0000000425257291 */ /* 0x000fd8000f8ec0ff */
.L_x_54:
[----:B------:R-:W-:Y:S02]  /*2ba0*/  LEA R0, R8, UR37, 0x3 ;  /* 0x0000002508007c11 */ /* 0x000fe4000f8e18ff */
[----:B------:R-:W-:-:S03]  /*2bb0*/  SHF.L.U32 R5, R9, 0x1f, RZ ;  /* 0x0000001f09057819 */ /* 0x000fc600000006ff */
[----:B------:R-:W-:Y:S01]  /*2bc0*/  VIADD R4, R0, 0x160 ;  /* 0x0000016000047836 */ /* 0x000fe20000000000 */
[----:B------:R-:W1:Y:S02]  /*2bd0*/  SYNCS.PHASECHK.TRANS64.TRYWAIT P0, [R0+URZ+0x150], R5 ;  /* 0x00015005000075a7 */ /* 0x000e6400080011ff */
[----:B-1----:R-:W-:Y:S05]  /*2be0*/  @!P0 BRA `(.L_x_51) ;  /* 0x0000004000648947 */ /* 0x002fea0003800000 */
.L_x_133:
[----:B------:R-:W-:Y:S01]  /*2bf0*/  ULEA UR5, UR6, UR37, 0x3 ;  /* 0x0000002506057291 */ /* 0x000fe2000f8e18ff */
[----:B------:R-:W-:Y:S02]  /*2c00*/  PRMT R4, RZ, 0x654, R4 ;  /* 0x00000654ff047816 */ /* 0x000fe40000000004 */
[----:B-1----:R-:W-:Y:S01]  /*2c10*/  SHF.L.U32 R5, R12, 0x1f, RZ ;  /* 0x0000001f0c057819 */ /* 0x002fe200000006ff */
[----:B------:R-:W-:Y:S01]  /*2c20*/  UIADD3 UR4, UPT, UPT, UR5, 0xf0, URZ ;  /* 0x000000f005047890 */ /* 0x000fe2000fffe0ff */
[----:B------:R1:W-:Y:S05]  /*2c30*/  SYNCS.ARRIVE.TRANS64.RED.A1T0 RZ, [R4+URZ], RZ ;  /* 0x000000ff04ff79a7 */ /* 0x0003ea00081004ff */
[----:B------:R-:W-:Y:S01]  /*2c40*/  IMAD.U32 R7, RZ, RZ, UR4 ;  /* 0x00000004ff077e24 */ /* 0x000fe2000f8e00ff */
[----:B------:R-:W2:Y:S04]  /*2c50*/  SYNCS.PHASECHK.TRANS64.TRYWAIT P0, [UR5+0x100], R5 ;  /* 0x00010005ff0075a7 */ /* 0x000ea80008001105 */
[----:B------:R-:W-:Y:S01]  /*2c60*/  PRMT R6, R2, 0x654, R7 ;  /* 0x0000065402067816 */ /* 0x000fe20000000007 */
[----:B-1----:R-:W-:Y:S01]  /*2c70*/  @!P2 IMAD.MOV.U32 R4, RZ, RZ, 0x10 ;  /* 0x00000010ff04a424 */ /* 0x002fe200078e00ff */
[----:B--2---:R-:W-:Y:S06]  /*2c80*/  @!P0 BRA `(.L_x_52) ;  /* 0x0000004000508947 */ /* 0x004fec0003800000 */
.L_x_135:
[----:B------:R-:W-:Y:S01]  /*2c90*/  ULEA UR4, UR6, UR37, 0x4 ;  /* 0x0000002506047291 */ /* 0x000fe2000f8e20ff */
[----:B------:R-:W-:Y:S01]  /*2ca0*/  SEL R3, R6, R3, !P2 ;  /* 0x0000000306037207 */ /* 0x000fe20005000000 */
[----:B------:R-:W-:Y:S01]  /*2cb0*/  UIADD3 UR5, UPT, UPT, UR5, 0xf0, URZ ;  /* 0x000000f005057890 */ /* 0x000fe2000fffe0ff */
[----:B-1----:R-:W-:Y:S01]  /*2cc0*/  LEA R0, R11, UR37, 0x3 ;  /* 0x000000250b007c11 */ /* 0x002fe2000f8e18ff */
[----:B------:R-:W-:Y:S01]  /*2cd0*/  UIADD3 UR4, UPT, UPT, UR4, 0x180, URZ ;  /* 0x0000018004047890 */ /* 0x000fe2000fffe0ff */
[----:B------:R-:W-:Y:S01]  /*2ce0*/  SHF.L.U32 R5, R10, 0x1f, RZ ;  /* 0x0000001f0a057819 */ /* 0x000fe200000006ff */
[----:B------:R1:W-:Y:S01]  /*2cf0*/  @!P2 SYNCS.ARRIVE.TRANS64.RED RZ, [R3+URZ], R4 ;  /* 0x0000000403ffa9a7 */ /* 0x0003e200080004ff */
[----:B------:R-:W-:Y:S01]  /*2d00*/  UIADD3 UR6, UPT, UPT, UR6, 0x1, URZ ;  /* 0x0000000106067890 */ /* 0x000fe2000fffe0ff */
[----:B------:R-:W-:-:S03]  /*2d10*/  VIADD R8, R8, 0x1 ;  /* 0x0000000108087836 */ /* 0x000fc60000000000 */
[----:B------:R-:W-:Y:S02]  /*2d20*/  UISETP.NE.AND UP0, UPT, UR6, 0x2, UPT ;  /* 0x000000020600788c */ /* 0x000fe4000bf05270 */
[----:B------:R-:W-:Y:S06]  /*2d30*/  UGETNEXTWORKID.BROADCAST [UR4], [UR5] ;  /* 0x00000000040073ca */ /* 0x000fec0008000100 */
[----:B------:R-:W-:Y:S01]  /*2d40*/  USEL UR4, URZ, 0x1, UP0 ;  /* 0x00000001ff047887 */ /* 0x000fe20008000000 */
[----:B------:R-:W-:Y:S01]  /*2d50*/  ISETP.NE.AND P0, PT, R8, 0x2, PT ;  /* 0x000000020800780c */ /* 0x000fe20003f05270 */
[----:B------:R-:W-:Y:S01]  /*2d60*/  USEL UR6, UR6, URZ, UP0 ;  /* 0x000000ff06067287 */ /* 0x000fe20008000000 */
[----:B------:R-:W2:Y:S03]  /*2d70*/  SYNCS.PHASECHK.TRANS64.TRYWAIT P1, [R0+URZ+0xf0], R5 ;  /* 0x0000f005000075a7 */ /* 0x000ea600080211ff */
[----:B------:R-:W-:Y:S01]  /*2d80*/  LOP3.LUT R12, R12, UR4, RZ, 0x3c, !PT ;  /* 0x000000040c0c7c12 */ /* 0x000fe2000f8e3cff */
[----:B-12---:R-:W-:Y:S07]  /*2d90*/  @!P1 BRA `(.L_x_53) ;  /* 0x0000004000249947 */ /* 0x006fee0003800000 */
.L_x_136:
[C---:B------:R-:W-:Y:S01]  /*2da0*/  LEA R4, R11.reuse, UR37, 0x4 ;  /* 0x000000250b047c11 */ /* 0x040fe2000f8e20ff */
[----:B-1----:R-:W-:Y:S01]  /*2db0*/  VIADD R0, R0, 0x100 ;  /* 0x0000010000007836 */ /* 0x002fe20000000000 */
[----:B------:R-:W-:Y:S01]  /*2dc0*/  SEL R8, R8, RZ, P0 ;  /* 0x000000ff08087207 */ /* 0x000fe20000000000 */
[----:B------:R-:W-:-:S03]  /*2dd0*/  VIADD R11, R11, 0x1 ;  /* 0x000000010b0b7836 */ /* 0x000fc60000000000 */
[----:B------:R-:W1:Y:S01]  /*2de0*/  LDS.128 R4, [R4+0x180] ;  /* 0x0001800004047984 */ /* 0x000e620000000c00 */
[----:B------:R-:W-:Y:S02]  /*2df0*/  PRMT R0, RZ, 0x654, R0 ;  /* 0x00000654ff007816 */ /* 0x000fe40000000000 */
[C---:B------:R-:W-:Y:S01]  /*2e00*/  ISETP.NE.AND P1, PT, R11.reuse, 0x2, PT ;  /* 0x000000020b00780c */ /* 0x040fe20003f25270 */
[----:B------:R-:W-:Y:S01]  /*2e10*/  @!PT LDS RZ, [RZ] ;  /* 0x00000000fffff984 */ /* 0x000fe20000000800 */
[----:B------:R-:W-:Y:S01]  /*2e20*/  @!PT LDS RZ, [RZ] ;  /* 0x00000000fffff984 */ /* 0x000fe20000000800 */
[----:B------:R-:W-:Y:S01]  /*2e30*/  @!PT LDS RZ, [RZ] ;  /* 0x00000000fffff984 */ /* 0x000fe20000000800 */
[----:B------:R-:W-:Y:S01]  /*2e40*/  @!PT LDS RZ, [RZ] ;  /* 0x00000000fffff984 */ /* 0x000fe20000000800 */
[----:B------:R2:W-:Y:S06]  /*2e50*/  MEMBAR.ALL.CTA ;  /* 0x0000000000007992 */ /* 0x0005ec0000008000 */
[----:B--2---:R-:W2:Y:S01]  /*2e60*/  FENCE.VIEW.ASYNC.S ;  /* 0x00000000000073c6 */ /* 0x004ea20000000000 */
[----:B------:R-:W-:Y:S01]  /*2e70*/  SEL R11, R11, RZ, P1 ;  /* 0x000000ff0b0b7207 */ /* 0x000fe20000800000 */
[----:B--2---:R2:W-:Y:S01]  /*2e80*/  SYNCS.ARRIVE.TRANS64.RED.A1T0 RZ, [R0+URZ], RZ ;  /* 0x000000ff00ff79a7 */ /* 0x0045e200081004ff */
[----:B-1----:R-:W-:-:S02]  /*2e90*/  LOP3.LUT P3, RZ, R6, 0x1, RZ, 0xc0, !PT ;  /* 0x0000000106ff7812 */ /* 0x002fc4000786c0ff */
[----:B------:R-:W-:-:S04]  /*2ea0*/  SEL R5, RZ, 0x1, P1 ;  /* 0x00000001ff057807 */ /* 0x000fc80000800000 */
[----:B------:R-:W-:Y:S02]  /*2eb0*/  LOP3.LUT R10, R10, R5, RZ, 0x3c, !PT ;  /* 0x000000050a0a7212 */ /* 0x000fe400078e3cff */
[----:B--2---:R-:W-:-:S04]  /*2ec0*/  SEL R0, RZ, 0x1, P0 ;  /* 0x00000001ff007807 */ /* 0x004fc80000000000 */
[----:B------:R-:W-:Y:S01]  /*2ed0*/  LOP3.LUT R9, R9, R0, RZ, 0x3c, !PT ;  /* 0x0000000009097212 */ /* 0x000fe200078e3cff */
[----:B------:R-:W-:Y:S06]  /*2ee0*/  @P3 BRA `(.L_x_54) ;  /* 0xfffffffc002c3947 */ /* 0x000fec000383ffff */
[----:B------:R-:W-:Y:S01]  /*2ef0*/  ULEA UR5, UR6, UR37, 0x3 ;  /* 0x0000002506057291 */ /* 0x000fe2000f8e18ff */
[----:B------:R-:W-:-:S08]  /*2f00*/  SHF.L.U32 R3, R12, 0x1f, RZ ;  /* 0x0000001f0c037819 */ /* 0x000fd000000006ff */
[----:B------:R-:W1:Y:S02]  /*2f10*/  SYNCS.PHASECHK.TRANS64 P0, [UR5+0x100], R3 ;  /* 0x00010003ff0075a7 */ /* 0x000e640008001005 */
[----:B-1----:R-:W-:Y:S05]  /*2f20*/  @P0 BRA `(.L_x_55) ;  /* 0x0000000000080947 */ /* 0x002fea0003800000 */
[----:B------:R-:W1:Y:S02]  /*2f30*/  SYNCS.PHASECHK.TRANS64.TRYWAIT P0, [UR5+0x100], R3 ;  /* 0x00010003ff0075a7 */ /* 0x000e640008001105 */
[----:B-1----:R-:W-:Y:S05]  /*2f40*/  @!P0 BRA `(.L_x_56) ;  /* 0x0000003c00cc8947 */ /* 0x002fea0003800000 */
.L_x_55:
[----:B------:R-:W-:-:S04]  /*2f50*/  UIADD3 UR4, UPT, UPT, UR6, 0x1, URZ ;  /* 0x0000000106047890 */ /* 0x000fc8000fffe0ff */
[----:B------:R-:W-:-:S04]  /*2f60*/  UISETP.NE.AND UP0, UPT, UR4, 0x2, UPT ;  /* 0x000000020400788c */ /* 0x000fc8000bf05270 */
[----:B------:R-:W-:Y:S02]  /*2f70*/  USEL UR7, URZ, 0x1, UP0 ;  /* 0x00000001ff077887 */ /* 0x000fe40008000000 */
[----:B------:R-:W-:-:S04]  /*2f80*/  USEL UR4, UR4, URZ, UP0 ;  /* 0x000000ff04047287 */ /* 0x000fc80008000000 */
[----:B------:R-:W-:Y:S01]  /*2f90*/  ULEA UR4, UR4, UR37, 0x3 ;  /* 0x0000002504047291 */ /* 0x000fe2000f8e18ff */
[----:B-1----:R-:W-:-:S04]  /*2fa0*/  LOP3.LUT R3, R12, UR7, RZ, 0x3c, !PT ;  /* 0x000000070c037c12 */ /* 0x002fc8000f8e3cff */
[----:B------:R-:W-:-:S04]  /*2fb0*/  SHF.L.U32 R0, R3, 0x1f, RZ ;  /* 0x0000001f03007819 */ /* 0x000fc800000006ff */
[----:B------:R-:W1:Y:S02]  /*2fc0*/  SYNCS.PHASECHK.TRANS64 P0, [UR4+0x100], R0 ;  /* 0x00010000ff0075a7 */ /* 0x000e640008001004 */
[----:B-1----:R-:W-:Y:S05]  /*2fd0*/  @P0 EXIT ;  /* 0x000000000000094d */ /* 0x002fea0003800000 */
[----:B------:R-:W-:Y:S02]  /*2fe0*/  SHF.L.U32 R3, R3, 0x1f, RZ ;  /* 0x0000001f03037819 */ /* 0x000fe400000006ff */
[----:B------:R-:W-:-:S07]  /*2ff0*/  MOV R0, UR4 ;  /* 0x0000000400007c02 */ /* 0x000fce0008000f00 */
.L_x_57:
[----:B-1----:R1:W2:Y:S02]  /*3000*/  SYNCS.PHASECHK.TRANS64.TRYWAIT P0, [R0+URZ+0x100], R3 ;  /* 0x00010003000075a7 */ /* 0x0022a400080011ff */
[----:B--2---:R-:W-:Y:S05]  /*3010*/  @!P0 NANOSLEEP.SYNCS 0x989680 ;  /* 0x009896800000895d */ /* 0x004fea0003900000 */
[----:B------:R-:W2:Y:S02]  /*3020*/  @!P0 SYNCS.PHASECHK.TRANS64 P0, [R0+URZ+0x100], R3 ;  /* 0x00010003000085a7 */ /* 0x000ea400080010ff */
[----:B--2---:R-:W-:Y:S05]  /*3030*/  @P0 EXIT ;  /* 0x000000000000094d */ /* 0x004fea0003800000 */
[----:B------:R-:W-:Y:S05]  /*3040*/  BRA `(.L_x_57) ;  /* 0xfffffffc00ec7947 */ /* 0x000fea000383ffff */
.L_x_50:
[----:B------:R-:W-:-:S09]  /*3050*/  UISETP.NE.AND UP1, UPT, UR8, URZ, UPT ;  /* 0x000000ff0800728c */ /* 0x000fd2000bf25270 */
[----:B------:R-:W-:Y:S05]  /*3060*/  BRA.U UP1, `(.L_x_58) ;  /* 0x0000000d01c47547 */ /* 0x000fea000b800000 */
[----:B------:R-:W-:Y:S01]  /*3070*/  UMOV UR4, 0x40 ;  /* 0x0000004000047882 */ /* 0x000fe20000000000 */
[----:B------:R-:W-:Y:S01]  /*3080*/  NOP ;  /* 0x0000000000007918 */ /* 0x000fe20000000000 */
[----:B------:R-:W-:Y:S01]  /*3090*/  ULEA UR4, UR37, UR4, 0x18 ;  /* 0x0000000425047291 */ /* 0x000fe2000f8ec0ff */
[----:B------:R-:W-:Y:S02]  /*30a0*/  UMOV UR5, 0x400 ;  /* 0x0000040000057882 */ /* 0x000fe40000000000 */
[----:B------:R-:W-:-:S06]  /*30b0*/  ULEA UR37, UR37, UR5, 0x18 ;  /* 0x0000000525257291 */ /* 0x000fcc000f8ec0ff */
[----:B------:R-:W1:Y:S02]  /*30c0*/  LDS.U8 R0, [UR4+0x1c] ;  /* 0x00001c04ff007984 */ /* 0x000e640008000000 */
[----:B-1----:R-:W-:-:S13]  /*30d0*/  ISETP.NE.AND P0, PT, R0, RZ, PT ;  /* 0x000000ff0000720c */ /* 0x002fda0003f05270 */
[----:B------:R-:W-:Y:S05]  /*30e0*/  @P0 BRA `(.L_x_59) ;  /* 0x0000000000580947 */ /* 0x000fea0003800000 */
[----:B------:R-:W-:-:S13]  /*30f0*/  ELECT P0, URZ, PT ;  /* 0x0000000000ff782f */ /* 0x000fda0003800000 */
[----:B------:R-:W-:Y:S05]  /*3100*/  @!P0 BRA `(.L_x_60) ;  /* 0x0000000000608947 */ /* 0x000fea0003800000 */
[----:B------:R-:W-:Y:S01]  /*3110*/  UMOV UR5, 0x10 ;  /* 0x0000001000057882 */ /* 0x000fe20000000000 */
[----:B------:R-:W-:Y:S01]  /*3120*/  HFMA2 R0, -RZ, RZ, 0, 5.9604644775390625e-08 ;  /* 0x00000001ff007431 */ /* 0x000fe200000001ff */
[----:B------:R-:W-:-:S03]  /*3130*/  MOV R2, 0xffff ;  /* 0x0000ffff00027802 */ /* 0x000fc60000000f00 */
[----:B------:R-:W-:Y:S04]  /*3140*/  DEPBAR.LE SB1, 0x36 ;  /* 0x00009d800000791a */ /* 0x000fe80000000000 */
[----:B------:R-:W1:Y:S02]  /*3150*/  UTCATOMSWS.FIND_AND_SET.ALIGN UP0, UR5, UR5 ;  /* 0x00000005000575e3 */ /* 0x000e640008000800 */
[----:B-1----:R-:W-:Y:S01]  /*3160*/  MOV R3, UR5 ;  /* 0x0000000500037c02 */ /* 0x002fe20008000f00 */
[----:B------:R-:W-:Y:S06]  /*3170*/  BRA.U UP0, `(.L_x_61) ;  /* 0x0000000100187547 */ /* 0x000fec000b800000 */
.L_x_62:
[----:B------:R-:W-:Y:S05]  /*3180*/  NANOSLEEP 0x64 ;  /* 0x000000640000795d */ /* 0x000fea0003800000 */
[----:B------:R-:W-:-:S05]  /*3190*/  UMOV UR5, 0x10 ;  /* 0x0000001000057882 */ /* 0x000fca0000000000 */
[----:B------:R-:W-:Y:S04]  /*31a0*/  DEPBAR.LE SB1, 0x36 ;  /* 0x00009d800000791a */ /* 0x000fe80000000000 */
[----:B------:R-:W1:Y:S02]  /*31b0*/  UTCATOMSWS.FIND_AND_SET.ALIGN UP0, UR5, UR5 ;  /* 0x00000005000575e3 */ /* 0x000e640008000800 */
[----:B-1----:R-:W-:Y:S01]  /*31c0*/  MOV R3, UR5 ;  /* 0x0000000500037c02 */ /* 0x002fe20008000f00 */
[----:B------:R-:W-:Y:S05]  /*31d0*/  BRA.U !UP0, `(.L_x_62) ;  /* 0xfffffffd08e87547 */ /* 0x000fea000b83ffff */
.L_x_61:
[-C--:B------:R-:W-:Y:S02]  /*31e0*/  SHF.L.U32 R2, R2, R3.reuse, RZ ;  /* 0x0000000302027219 */ /* 0x080fe400000006ff */
[----:B------:R-:W-:Y:S01]  /*31f0*/  SHF.L.U32 R0, R0, R3, RZ ;  /* 0x0000000300007219 */ /* 0x000fe200000006ff */
[----:B------:R-:W-:Y:S02]  /*3200*/  IMAD.SHL.U32 R3, R3, 0x20, RZ ;  /* 0x0000002003037824 */ /* 0x000fe400078e00ff */
[----:B------:R1:W-:Y:S04]  /*3210*/  ATOMS.OR RZ, [UR4+0x14], R2 ;  /* 0x00001402ffff798c */ /* 0x0003e8000b000004 */
[----:B------:R1:W-:Y:S04]  /*3220*/  ATOMS.OR RZ, [UR4+0x18], R0 ;  /* 0x00001800ffff798c */ /* 0x0003e8000b000004 */
[----:B------:R1:W-:Y:S01]  /*3230*/  STS [UR37+0x1a0], R3 ;  /* 0x0001a003ff007988 */ /* 0x0003e20008000825 */
[----:B------:R-:W-:Y:S05]  /*3240*/  BRA `(.L_x_60) ;  /* 0x0000000000107947 */ /* 0x000fea0003800000 */
.L_x_59:
[----:B------:R-:W-:Y:S02]  /*3250*/  MOV R0, 0xffffffff ;  /* 0xffffffff00007802 */ /* 0x000fe40000000f00 */
[----:B------:R-:W-:-:S03]  /*3260*/  MOV R2, 0x3290 ;  /* 0x0000329000027802 */ /* 0x000fc60000000f00 */
[----:B------:R1:W-:Y:S04]  /*3270*/  STS [UR37+0x1a0], R0 ;  /* 0x0001a000ff007988 */ /* 0x0003e80008000825 */
[----:B-1-3-5:R-:W-:Y:S05]  /*3280*/  CALL.REL.NOINC `($__internal_1_$__cuda_sm10x_tcgen05_guardrail_trap_phase_invalid_during_alloc) ;  /* 0x0000004000487944 */ /* 0x02afea0003c00000 */
.L_x_60:
[----:B------:R-:W-:Y:S05]  /*3290*/  WARPSYNC.ALL ;  /* 0x0000000000007948 */ /* 0x000fea0003800000 */
[----:B------:R-:W2:Y:S01]  /*32a0*/  S2UR UR5, SR_CgaCtaId ;  /* 0x00000000000579c3 */ /* 0x000ea20000008800 */
[----:B------:R-:W-:Y:S01]  /*32b0*/  UMOV UR4, 0x400 ;  /* 0x0000040000047882 */ /* 0x000fe20000000000 */
[----:B------:R-:W-:-:S06]  /*32c0*/  NOP ;  /* 0x0000000000007918 */ /* 0x000fcc0000000000 */
[----:B------:R-:W-:Y:S06]  /*32d0*/  BAR.ARV 0x6, 0xa0 ;  /* 0x0182800000007b1d */ /* 0x000fec0000002000 */
[----:B------:R-:W4:Y:S01]  /*32e0*/  LDCU UR7, c[0x0][0x38c] ;  /* 0x00007180ff0777ac */ /* 0x000f220008000800 */
[----:B------:R-:W-:Y:S01]  /*32f0*/  IMAD.MOV.U32 R11, RZ, RZ, 0x1 ;  /* 0x00000001ff0b7424 */ /* 0x000fe200078e00ff */
[----:B------:R-:W-:Y:S01]  /*3300*/  CS2R R8, SRZ ;  /* 0x0000000000087805 */ /* 0x000fe2000001ff00 */
[----:B------:R-:W-:Y:S01]  /*3310*/  IMAD.MOV.U32 R10, RZ, RZ, RZ ;  /* 0x000000ffff0a7224 */ /* 0x000fe200078e00ff */
[----:B------:R-:W3:Y:S01]  /*3320*/  LDCU UR6, c[0x0][0x38c] ;  /* 0x00007180ff0677ac */ /* 0x000ee20008000800 */
[----:B------:R-:W-:Y:S01]  /*3330*/  UMOV UR13, URZ ;  /* 0x000000ff000d7c82 */ /* 0x000fe20008000000 */
[----:B------:R-:W-:Y:S01]  /*3340*/  UMOV UR12, URZ ;  /* 0x000000ff000c7c82 */ /* 0x000fe20008000000 */
[----:B--2---:R-:W-:Y:S01]  /*3350*/  ULEA UR5, UR5, UR4, 0x18 ;  /* 0x0000000405057291 */ /* 0x004fe2000f8ec0ff */
[----:B------:R-:W-:Y:S01]  /*3360*/  UMOV UR24, 0x0 ;  /* 0x0000000000187882 */ /* 0x000fe20000000000 */
[----:B------:R-:W-:-:S02]  /*3370*/  UMOV UR25, 0x4118410 ;  /* 0x0411841000197882 */ /* 0x000fc40000000000 */
[----:B------:R-:W-:Y:S02]  /*3380*/  UIADD3 UR15, UPT, UPT, UR5, 0x2400, URZ ;  /* 0x00002400050f7890 */ /* 0x000fe4000fffe0ff */
[----:B------:R-:W-:Y:S02]  /*3390*/  UIADD3 UR14, UPT, UPT, UR5, 0x1c400, URZ ;  /* 0x0001c400050e7890 */ /* 0x000fe4000fffe0ff */
[----:B----4-:R-:W-:Y:S01]  /*33a0*/  UIADD3 UR7, UPT, UPT, UR7, 0x7f, URZ ;  /* 0x0000007f07077890 */ /* 0x010fe2000fffe0ff */
[----:B-1----:R-:W1:Y:S01]  /*33b0*/  LDS R0, [UR5+0x1a0] ;  /* 0x0001a005ff007984 */ /* 0x002e620008000800 */
[----:B------:R-:W-:Y:S02]  /*33c0*/  USHF.R.U32.HI UR15, URZ, 0x4, UR15 ;  /* 0x00000004ff0f7899 */ /* 0x000fe4000801160f */
[----:B------:R-:W-:Y:S02]  /*33d0*/  USHF.R.S32.HI UR4, URZ, 0x1f, UR7 ;  /* 0x0000001fff047899 */ /* 0x000fe40008011407 */
[----:B------:R-:W-:-:S02]  /*33e0*/  USHF.R.U32.HI UR14, URZ, 0x4, UR14 ;  /* 0x00000004ff0e7899 */ /* 0x000fc4000801160e */
[----:B------:R-:W-:Y:S01]  /*33f0*/  ULEA.HI UR4, UR4, UR7, URZ, 0x7 ;  /* 0x0000000704047291 */ /* 0x000fe2000f8f38ff */
[----:B------:R-:W-:Y:S01]  /*3400*/  UMOV UR22, 0x0 ;  /* 0x0000000000167882 */ /* 0x000fe20000000000 */
[----:B------:R-:W-:Y:S02]  /*3410*/  UMOV UR23, 0x4118410 ;  /* 0x0411841000177882 */ /* 0x000fe40000000000 */
[----:B------:R-:W-:Y:S02]  /*3420*/  USHF.R.S32.HI UR4, URZ, 0x7, UR4 ;  /* 0x00000007ff047899 */ /* 0x000fe40008011404 */
[----:B------:R-:W-:Y:S02]  /*3430*/  ULOP3.LUT UR15, UR15, 0x3fff, URZ, 0xc0, !UPT ;  /* 0x00003fff0f0f7892 */ /* 0x000fe4000f8ec0ff */
[----:B------:R-:W-:Y:S02]  /*3440*/  UISETP.LT.AND UP0, UPT, UR4, 0x1, UPT ;  /* 0x000000010400788c */ /* 0x000fe4000bf01270 */
[----:B------:R-:W-:-:S02]  /*3450*/  ULOP3.LUT UR14, UR14, 0x3fff, URZ, 0xc0, !UPT ;  /* 0x00003fff0e0e7892 */ /* 0x000fc4000f8ec0ff */
[----:B------:R-:W-:Y:S02]  /*3460*/  USEL UR9, UR4, 0x1, !UP0 ;  /* 0x0000000104097887 */ /* 0x000fe4000c000000 */
[----:B---3--:R-:W-:Y:S02]  /*3470*/  UISETP.GE.AND UP3, UPT, UR6, 0x1, UPT ;  /* 0x000000010600788c */ /* 0x008fe4000bf66270 */
[----:B------:R-:W-:Y:S01]  /*3480*/  UIADD3 UR9, UPT, UPT, -UR9, URZ, URZ ;  /* 0x000000ff09097290 */ /* 0x000fe2000fffe1ff */
[----:B------:R-:W-:Y:S01]  /*3490*/  UMOV UR20, 0x0 ;  /* 0x0000000000147882 */ /* 0x000fe20000000000 */
[----:B------:R-:W-:Y:S01]  /*34a0*/  UMOV UR21, 0x4118410 ;  /* 0x0411841000157882 */ /* 0x000fe20000000000 */
[----:B------:R-:W-:Y:S01]  /*34b0*/  UMOV UR18, 0x0 ;  /* 0x0000000000127882 */ /* 0x000fe20000000000 */
[----:B------:R-:W-:Y:S01]  /*34c0*/  UMOV UR19, 0x4118410 ;  /* 0x0411841000137882 */ /* 0x000fe20000000000 */
[----:B-1----:R-:W-:-:S15]  /*34d0*/  R2UR UR16, R0 ;  /* 0x00000000001072ca */ /* 0x002fde00000e0000 */
.L_x_69:
[----:B------:R-:W-:Y:S02]  /*34e0*/  LEA R0, R10, UR5, 0x3 ;  /* 0x000000050a007c11 */ /* 0x000fe4000f8e18ff */
[----:B------:R-:W-:Y:S02]  /*34f0*/  SHF.L.U32 R5, R9, 0x1f, RZ ;  /* 0x0000001f09057819 */ /* 0x000fe400000006ff */
[----:B------:R-:W-:Y:S01]  /*3500*/  PLOP3.LUT P0, PT, PT, PT, UP3, 0x80, 0x8 ;  /* 0x000000000008781c */ /* 0x000fe20003f0f038 */
[----:B------:R-:W-:Y:S01]  /*3510*/  VIADD R3, R0, 0x100 ;  /* 0x0000010000037836 */ /* 0x000fe20000000000 */
[----:B-1----:R-:W1:Y:S02]  /*3520*/  SYNCS.PHASECHK.TRANS64.TRYWAIT P1, [R0+URZ+0xf0], R5 ;  /* 0x0000f005000075a7 */ /* 0x002e6400080211ff */
[----:B-1-3--:R-:W-:Y:S09]  /*3530*/  @!P1 BRA `(.L_x_63) ;  /* 0x0000003800689947 */ /* 0x00aff20003800000 */
.L_x_138:
[----:B------:R-:W-:Y:S01]  /*3540*/  LEA R4, R10, UR5, 0x4 ;  /* 0x000000050a047c11 */ /* 0x000fe2000f8e20ff */
[----:B------:R-:W-:Y:S01]  /*3550*/  @UP3 ULEA UR6, UR12, UR5, 0x3 ;  /* 0x000000050c063291 */ /* 0x000fe2000f8e18ff */
[----:B------:R-:W-:Y:S01]  /*3560*/  PLOP3.LUT P2, PT, PT, PT, PT, 0x80, 0x8 ;  /* 0x000000000008781c */ /* 0x000fe20003f4f070 */
[----:B------:R-:W-:Y:S01]  /*3570*/  ULEA UR7, UR13, UR5, 0x3 ;  /* 0x000000050d077291 */ /* 0x000fe2000f8e18ff */
[----:B------:R-:W-:Y:S02]  /*3580*/  PRMT R3, RZ, 0x654, R3 ;  /* 0x00000654ff037816 */ /* 0x000fe40000000003 */
[----:B-1----:R-:W1:Y:S01]  /*3590*/  LDS.128 R4, [R4+0x180] ;  /* 0x0001800004047984 */ /* 0x002e620000000c00 */
[----:B------:R-:W-:Y:S02]  /*35a0*/  @P0 SHF.L.U32 R2, R8, 0x1f, RZ ;  /* 0x0000001f08020819 */ /* 0x000fe400000006ff */
[----:B------:R-:W-:Y:S01]  /*35b0*/  SHF.L.U32 R0, R11, 0x1f, RZ ;  /* 0x0000001f0b007819 */ /* 0x000fe200000006ff */
[----:B------:R-:W-:Y:S01]  /*35c0*/  @!PT LDS RZ, [RZ] ;  /* 0x00000000fffff984 */ /* 0x000fe20000000800 */
[----:B------:R-:W-:Y:S01]  /*35d0*/  @!PT LDS RZ, [RZ] ;  /* 0x00000000fffff984 */ /* 0x000fe20000000800 */
[----:B------:R-:W-:Y:S01]  /*35e0*/  @!PT LDS RZ, [RZ] ;  /* 0x00000000fffff984 */ /* 0x000fe20000000800 */
[----:B------:R-:W-:Y:S01]  /*35f0*/  @!PT LDS RZ, [RZ] ;  /* 0x00000000fffff984 */ /* 0x000fe20000000800 */
[----:B------:R2:W-:Y:S06]  /*3600*/  MEMBAR.ALL.CTA ;  /* 0x0000000000007992 */ /* 0x0005ec0000008000 */
[----:B--2---:R-:W2:Y:S02]  /*3610*/  FENCE.VIEW.ASYNC.S ;  /* 0x00000000000073c6 */ /* 0x004ea40000000000 */
[----:B--2---:R2:W-:Y:S01]  /*3620*/  SYNCS.ARRIVE.TRANS64.RED.A1T0 RZ, [R3+URZ], RZ ;  /* 0x000000ff03ff79a7 */ /* 0x0045e200081004ff */
[----:B------:R2:W3:Y:S01]  /*3630*/  @P0 SYNCS.PHASECHK.TRANS64.TRYWAIT P2, [UR6], R2 ;  /* 0x00000002ff0005a7 */ /* 0x0004e20008041106 */
[----:B------:R-:W-:Y:S01]  /*3640*/  ULEA.HI UR6, UR13, UR13, URZ, 0x1 ;  /* 0x0000000d0d067291 */ /* 0x000fe2000f8f08ff */
[----:B-1----:R-:W-:-:S03]  /*3650*/  LOP3.LUT P1, RZ, R6, 0x1, RZ, 0xc0, !PT ;  /* 0x0000000106ff7812 */ /* 0x002fc6000782c0ff */
[----:B------:R-:W-:Y:S02]  /*3660*/  USHF.L.U32 UR8, UR6, 0x5, URZ ;  /* 0x0000000506087899 */ /* 0x000fe400080006ff */
[----:B------:R-:W-:Y:S02]  /*3670*/  ULOP3.LUT UR6, UR6, 0xffe, URZ, 0xc0, !UPT ;  /* 0x00000ffe06067892 */ /* 0x000fe4000f8ec0ff */
[----:B------:R-:W-:Y:S02]  /*3680*/  ULOP3.LUT UR8, UR8, 0xffffffc0, URZ, 0xc0, !UPT ;  /* 0xffffffc008087892 */ /* 0x000fe4000f8ec0ff */
[----:B------:R-:W-:Y:S02]  /*3690*/  UIADD3 UR6, UPT, UPT, -UR6, UR13, URZ ;  /* 0x0000000d06067290 */ /* 0x000fe4000fffe1ff */
[----:B------:R-:W-:Y:S01]  /*36a0*/  UIADD3 UR8, UPT, UPT, UR16, UR8, URZ ;  /* 0x0000000810087290 */ /* 0x000fe2000fffe0ff */
[----:B------:R-:W1:Y:S03]  /*36b0*/  SYNCS.PHASECHK.TRANS64.TRYWAIT P0, [UR7+0x130], R0 ;  /* 0x00013000ff0075a7 */ /* 0x000e660008001107 */
[----:B------:R-:W-:Y:S01]  /*36c0*/  ULEA UR8, UR6, UR8, 0x14 ;  /* 0x0000000806087291 */ /* 0x000fe2000f8ea0ff */
[----:B-123--:R-:W-:Y:S11]  /*36d0*/  @!P0 BRA `(.L_x_64) ;  /* 0x0000003800148947 */ /* 0x00eff60003800000 */
.L_x_140:
[----:B------:R-:W-:Y:S01]  /*36e0*/  IADD3 R10, PT, PT, R10, 0x1, RZ ;  /* 0x000000010a0a7810 */ /* 0x000fe20007ffe0ff */
[----:B------:R-:W-:Y:S06]  /*36f0*/  BRA.U !UP3, `(.L_x_65) ;  /* 0x000000010bc07547 */ /* 0x000fec000b800000 */
[----:B------:R-:W-:Y:S01]  /*3700*/  UPLOP3.LUT UP4, UPT, UPT, UPT, UPT, 0x40, 0x4 ;  /* 0x000000000004789c */ /* 0x000fe20003f8e870 */
[----:B------:R-:W-:Y:S01]  /*3710*/  UMOV UR11, UR9 ;  /* 0x00000009000b7c82 */ /* 0x000fe20008000000 */
[----:B------:R-:W-:Y:S01]  /*3720*/  UMOV UR10, UR4 ;  /* 0x00000004000a7c82 */ /* 0x000fe20008000000 */
[----:B------:R-:W-:-:S08]  /*3730*/  UMOV UR17, UR12 ;  /* 0x0000000c00117c82 */ /* 0x000fd00008000000 */
.L_x_68:
[----:B------:R-:W-:Y:S02]  /*3740*/  UIADD3 UR11, UPT, UPT, UR11, 0x1, URZ ;  /* 0x000000010b0b7890 */ /* 0x000fe4000fffe0ff */
[----:B--2---:R-:W-:Y:S02]  /*3750*/  ULEA UR6, UR17, UR5, 0x3 ;  /* 0x0000000511067291 */ /* 0x004fe4000f8e18ff */
[----:B------:R-:W-:Y:S01]  /*3760*/  UISETP.NE.AND UP0, UPT, UR11, URZ, UPT ;  /* 0x000000ff0b00728c */ /* 0x000fe2000bf05270 */
[----:B---3--:R-:W-:Y:S10]  /*3770*/  @P2 BRA `(.L_x_66) ;  /* 0x00000000000c2947 */ /* 0x008ff40003800000 */
[----:B-1----:R-:W-:Y:S04]  /*3780*/  SHF.L.U32 R3, R8, 0x1f, RZ ;  /* 0x0000001f08037819 */ /* 0x002fe800000006ff */
[----:B------:R-:W1:Y:S02]  /*3790*/  SYNCS.PHASECHK.TRANS64.TRYWAIT P0, [UR6], R3 ;  /* 0x00000003ff0075a7 */ /* 0x000e640008001106 */
[----:B-1----:R-:W-:Y:S05]  /*37a0*/  @!P0 BRA `(.L_x_67) ;  /* 0x0000003400f88947 */ /* 0x002fea0003800000 */
.L_x_66:
[----:B------:R-:W-:Y:S01]  /*37b0*/  UISETP.NE.AND UP1, UPT, UR10, 0x1, UPT ;  /* 0x000000010a00788c */ /* 0x000fe2000bf25270 */
[----:B------:R-:W-:Y:S01]  /*37c0*/  PLOP3.LUT P2, PT, PT, PT, PT, 0x80, 0x8 ;  /* 0x000000000008781c */ /* 0x000fe20003f4f070 */
[----:B------:R-:W-:Y:S02]  /*37d0*/  UIADD3 UR12, UPT, UPT, UR17, 0x1, URZ ;  /* 0x00000001110c7890 */ /* 0x000fe4000fffe0ff */
[----:B------:R-:W-:Y:S02]  /*37e0*/  ULEA UR28, UR17, UR15, 0x9 ;  /* 0x0000000f111c7291 */ /* 0x000fe4000f8e48ff */
[----:B------:R-:W-:Y:S01]  /*37f0*/  UISETP.NE.AND UP2, UPT, UR12, 0xd, UPT ;  /* 0x0000000d0c00788c */ /* 0x000fe2000bf45270 */
[----:B------:R-:W-:Y:S01]  /*3800*/  PLOP3.LUT P0, PT, PT, PT, UP1, 0x80, 0x8 ;  /* 0x000000000008781c */ /* 0x000fe20003f0f018 */
[----:B------:R-:W-:Y:S02]  /*3810*/  UIADD3 UR40, UPT, UPT, UR28, 0x80, URZ ;  /* 0x000000801c287890 */ /* 0x000fe4000fffe0ff */
[----:B------:R-:W-:Y:S02]  /*3820*/  USEL UR27, URZ, 0x1, UP2 ;  /* 0x00000001ff1b7887 */ /* 0x000fe40009000000 */
[----:B------:R-:W-:Y:S02]  /*3830*/  USEL UR12, UR12, URZ, UP2 ;  /* 0x000000ff0c0c7287 */ /* 0x000fe40009000000 */
[----:B------:R-:W-:Y:S02]  /*3840*/  UIADD3 UR36, UPT, UPT, UR28, 0x100, URZ ;  /* 0x000001001c247890 */ /* 0x000fe4000fffe0ff */
[----:B------:R-:W-:Y:S01]  /*3850*/  @UP1 ULEA UR26, UR12, UR5, 0x3 ;  /* 0x000000050c1a1291 */ /* 0x000fe2000f8e18ff */
[----:B------:R-:W-:Y:S01]  /*3860*/  LOP3.LUT R8, R8, UR27, RZ, 0x3c, !PT ;  /* 0x0000001b08087c12 */ /* 0x000fe2000f8e3cff */
[----:B------:R-:W-:Y:S02]  /*3870*/  UIADD3 UR32, UPT, UPT, UR28, 0x180, URZ ;  /* 0x000001801c207890 */ /* 0x000fe4000fffe0ff */
[----:B------:R-:W-:Y:S01]  /*3880*/  UIADD3 UR6, UPT, UPT, UR6, 0x68, URZ ;  /* 0x0000006806067890 */ /* 0x000fe2000fffe0ff */
[----:B-1----:R-:W-:Y:S01]  /*3890*/  @P0 SHF.L.U32 R0, R8, 0x1f, RZ ;  /* 0x0000001f08000819 */ /* 0x002fe200000006ff */
[----:B------:R-:W-:Y:S01]  /*38a0*/  UIADD3 UR10, UPT, UPT, UR10, -0x1, URZ ;  /* 0xffffffff0a0a7890 */ /* 0x000fe2000fffe0ff */
[----:B------:R-:W-:Y:S02]  /*38b0*/  UMOV UR29, 0x80004020 ;  /* 0x80004020001d7882 */ /* 0x000fe40000000000 */
[----:B------:R2:W3:Y:S01]  /*38c0*/  @P0 SYNCS.PHASECHK.TRANS64.TRYWAIT P2, [UR26], R0 ;  /* 0x00000000ff0005a7 */ /* 0x0004e2000804111a */
[----:B------:R-:W-:Y:S01]  /*38d0*/  ULEA UR26, UR17, UR14, 0x9 ;  /* 0x0000000e111a7291 */ /* 0x000fe2000f8e48ff */
[----:B------:R-:W-:Y:S01]  /*38e0*/  UMOV UR27, 0x80004020 ;  /* 0x80004020001b7882 */ /* 0x000fe20000000000 */
[----:B------:R-:W-:Y:S02]  /*38f0*/  UMOV UR41, 0x80004020 ;  /* 0x8000402000297882 */ /* 0x000fe40000000000 */
[----:B------:R-:W-:Y:S02]  /*3900*/  UIADD3 UR38, UPT, UPT, UR26, 0x80, URZ ;  /* 0x000000801a267890 */ /* 0x000fe4000fffe0ff */
[----:B------:R-:W-:Y:S02]  /*3910*/  UIADD3 UR34, UPT, UPT, UR26, 0x100, URZ ;  /* 0x000001001a227890 */ /* 0x000fe4000fffe0ff */
[----:B------:R-:W-:Y:S01]  /*3920*/  UIADD3 UR30, UPT, UPT, UR26, 0x180, URZ ;  /* 0x000001801a1e7890 */ /* 0x000fe2000fffe0ff */
[----:B------:R2:W-:Y:S01]  /*3930*/  UTCQMMA gdesc[UR28], gdesc[UR26], tmem[UR8], tmem[UR24], idesc[UR25], UP4 ;  /* 0x00ff181a1c0075ea */ /* 0x0005e2000a000308 */
[----:B------:R-:W-:Y:S01]  /*3940*/  UPLOP3.LUT UP4, UPT, UPT, UPT, UPT, 0x80, 0x8 ;  /* 0x000000000008789c */ /* 0x000fe20003f8f070 */
[----:B------:R-:W-:Y:S01]  /*3950*/  UMOV UR39, 0x80004020 ;  /* 0x8000402000277882 */ /* 0x000fe20000000000 */
[----:B------:R-:W-:Y:S01]  /*3960*/  UMOV UR37, 0x80004020 ;  /* 0x8000402000257882 */ /* 0x000fe20000000000 */
[----:B------:R2:W-:Y:S01]  /*3970*/  UTCQMMA gdesc[UR40], gdesc[UR38], tmem[UR8], tmem[UR22], idesc[UR23], UPT ;  /* 0x00ff1626280075ea */ /* 0x0005e2000b800308 */
[----:B------:R-:W-:Y:S01]  /*3980*/  UMOV UR35, 0x80004020 ;  /* 0x8000402000237882 */ /* 0x000fe20000000000 */
[----:B------:R-:W-:Y:S01]  /*3990*/  UMOV UR33, 0x80004020 ;  /* 0x8000402000217882 */ /* 0x000fe20000000000 */
[----:B------:R-:W-:Y:S01]  /*39a0*/  UMOV UR31, 0x80004020 ;  /* 0x80004020001f7882 */ /* 0x000fe20000000000 */
[----:B------:R2:W-:Y:S01]  /*39b0*/  UTCQMMA gdesc[UR36], gdesc[UR34], tmem[UR8], tmem[UR20], idesc[UR21], UPT ;  /* 0x00ff1422240075ea */ /* 0x0005e2000b800308 */
[----:B------:R2:W-:Y:S01]  /*39c0*/  UTCQMMA gdesc[UR32], gdesc[UR30], tmem[UR8], tmem[UR18], idesc[UR19], UPT ;  /* 0x00ff121e200075ea */ /* 0x0005e2000b800308 */
[----:B------:R2:W-:Y:S01]  /*39d0*/  UTCBAR [UR6], URZ ;  /* 0x000000ff060073e9 */ /* 0x0005e200080000ff */
[----:B------:R-:W-:Y:S01]  /*39e0*/  UMOV UR17, UR12 ;  /* 0x0000000c00117c82 */ /* 0x000fe20008000000 */
[----:B------:R-:W-:Y:S05]  /*39f0*/  BRA.U UP0, `(.L_x_68) ;  /* 0xfffffffd00507547 */ /* 0x000fea000b83ffff */
.L_x_65:
[----:B------:R-:W-:Y:S01]  /*3a00*/  UIADD3 UR13, UPT, UPT, UR13, 0x1, URZ ;  /* 0x000000010d0d7890 */ /* 0x000fe2000fffe0ff */
[C---:B------:R-:W-:Y:S01]  /*3a10*/  ISETP.NE.AND P0, PT, R10.reuse, 0x2, PT ;  /* 0x000000020a00780c */ /* 0x040fe20003f05270 */
[----:B------:R-:W-:Y:S02]  /*3a20*/  UIADD3 UR7, UPT, UPT, UR7, 0x110, URZ ;  /* 0x0000011007077890 */ /* 0x000fe4000fffe0ff */
[----:B------:R-:W-:Y:S01]  /*3a30*/  UISETP.NE.AND UP0, UPT, UR13, 0x4, UPT ;  /* 0x000000040d00788c */ /* 0x000fe2000bf05270 */
[----:B-12---:R-:W-:Y:S02]  /*3a40*/  SEL R0, RZ, 0x1, P0 ;  /* 0x00000001ff007807 */ /* 0x006fe40000000000 */
[----:B------:R-:W-:Y:S01]  /*3a50*/  SEL R10, R10, RZ, P0 ;  /* 0x000000ff0a0a7207 */ /* 0x000fe20000000000 */
[----:B------:R-:W-:Y:S01]  /*3a60*/  USEL UR6, URZ, 0x1, UP0 ;  /* 0x00000001ff067887 */ /* 0x000fe20008000000 */
[----:B------:R-:W-:Y:S01]  /*3a70*/  LOP3.LUT R9, R9, R0, RZ, 0x3c, !PT ;  /* 0x0000000009097212 */ /* 0x000fe200078e3cff */
[----:B------:R-:W-:Y:S01]  /*3a80*/  USEL UR13, UR13, URZ, UP0 ;  /* 0x000000ff0d0d7287 */ /* 0x000fe20008000000 */
[----:B------:R1:W-:Y:S03]  /*3a90*/  UTCBAR [UR7], URZ ;  /* 0x000000ff070073e9 */ /* 0x0003e600080000ff */
[----:B------:R-:W-:Y:S01]  /*3aa0*/  LOP3.LUT R11, R11, UR6, RZ, 0x3c, !PT ;  /* 0x000000060b0b7c12 */ /* 0x000fe2000f8e3cff */
[----:B------:R-:W-:Y:S07]  /*3ab0*/  @P1 BRA `(.L_x_69) ;  /* 0xfffffff800881947 */ /* 0x000fee000383ffff */
[----:B------:R-:W2:Y:S01]  /*3ac0*/  S2UR UR4, SR_CgaCtaId ;  /* 0x00000000000479c3 */ /* 0x000ea20000008800 */
[----:B------:R-:W-:Y:S01]  /*3ad0*/  ELECT P0, URZ, PT ;  /* 0x0000000000ff782f */ /* 0x000fe20003800000 */
[----:B------:R-:W-:Y:S01]  /*3ae0*/  IMAD.MOV.U32 R0, RZ, RZ, 0x1 ;  /* 0x00000001ff007424 */ /* 0x000fe200078e00ff */
[----:B------:R-:W-:Y:S01]  /*3af0*/  UIADD3 UR5, UPT, UPT, UR5, 0x130, URZ ;  /* 0x0000013005057890 */ /* 0x000fe2000fffe0ff */
[----:B------:R-:W-:Y:S01]  /*3b00*/  SHF.L.U32 R3, R11, 0x1f, RZ ;  /* 0x0000001f0b037819 */ /* 0x000fe200000006ff */
[----:B------:R-:W-:-:S03]  /*3b10*/  UMOV UR6, 0x40 ;  /* 0x0000004000067882 */ /* 0x000fc60000000000 */
[----:B------:R-:W-:Y:S01]  /*3b20*/  UVIRTCOUNT.DEALLOC.SMPOOL 0x80 ;  /* 0x000000800000784c */ /* 0x000fe20000000000 */
[----:B--2---:R-:W-:Y:S02]  /*3b30*/  ULEA UR4, UR4, UR6, 0x18 ;  /* 0x0000000604047291 */ /* 0x004fe4000f8ec0ff */
[----:B------:R-:W-:-:S07]  /*3b40*/  ULEA UR6, UR13, UR5, 0x3 ;  /* 0x000000050d067291 */ /* 0x000fce000f8e18ff */
[----:B------:R2:W-:Y:S02]  /*3b50*/  @P0 STS.U8 [UR4+0x1c], R0 ;  /* 0x00001c00ff000988 */ /* 0x0005e40008000004 */
[----:B------:R-:W4:Y:S02]  /*3b60*/  SYNCS.PHASECHK.TRANS64.TRYWAIT P0, [UR6], R3 ;  /* 0x00000003ff0075a7 */ /* 0x000f240008001106 */
[----:B--2-4-:R-:W-:Y:S05]  /*3b70*/  @!P0 BRA `(.L_x_70) ;  /* 0x00000034001c8947 */ /* 0x014fea0003800000 */
.L_x_143:
[----:B-1----:R-:W-:-:S04]  /*3b80*/  UIADD3 UR7, UPT, UPT, UR13, 0x1, URZ ;  /* 0x000000010d077890 */ /* 0x002fc8000fffe0ff */
[----:B------:R-:W-:-:S04]  /*3b90*/  UISETP.NE.AND UP0, UPT, UR7, 0x4, UPT ;  /* 0x000000040700788c */ /* 0x000fc8000bf05270 */
[----:B------:R-:W-:Y:S02]  /*3ba0*/  USEL UR8, URZ, 0x1, UP0 ;  /* 0x00000001ff087887 */ /* 0x000fe40008000000 */
[----:B------:R-:W-:-:S04]  /*3bb0*/  USEL UR7, UR7, URZ, UP0 ;  /* 0x000000ff07077287 */ /* 0x000fc80008000000 */
[----:B------:R-:W-:Y:S01]  /*3bc0*/  ULEA UR6, UR7, UR5, 0x3 ;  /* 0x0000000507067291 */ /* 0x000fe2000f8e18ff */
[----:B------:R-:W-:-:S04]  /*3bd0*/  LOP3.LUT R2, R11, UR8, RZ, 0x3c, !PT ;  /* 0x000000080b027c12 */ /* 0x000fc8000f8e3cff */
[----:B--2---:R-:W-:-:S04]  /*3be0*/  SHF.L.U32 R3, R2, 0x1f, RZ ;  /* 0x0000001f02037819 */ /* 0x004fc800000006ff */
[----:B------:R-:W1:Y:S02]  /*3bf0*/  SYNCS.PHASECHK.TRANS64.TRYWAIT P0, [UR6], R3 ;  /* 0x00000003ff0075a7 */ /* 0x000e640008001106 */
[----:B-1----:R-:W-:Y:S05]  /*3c00*/  @!P0 BRA `(.L_x_71) ;  /* 0x0000003400108947 */ /* 0x002fea0003800000 */
.L_x_145:
        /* <DEDUP_REMOVED lines=9> */
.L_x_147:
[----:B------:R-:W-:-:S04]  /*3ca0*/  UIADD3 UR7, UPT, UPT, UR7, 0x1, URZ ;  /* 0x0000000107077890 */ /* 0x000fc8000fffe0ff */
[----:B------:R-:W-:-:S04]  /*3cb0*/  UISETP.NE.AND UP0, UPT, UR7, 0x4, UPT ;  /* 0x000000040700788c */ /* 0x000fc8000bf05270 */
[----:B------:R-:W-:Y:S02]  /*3cc0*/  USEL UR6, URZ, 0x1, UP0 ;  /* 0x00000001ff067887 */ /* 0x000fe40008000000 */
[----:B------:R-:W-:-:S04]  /*3cd0*/  USEL UR7, UR7, URZ, UP0 ;  /* 0x000000ff07077287 */ /* 0x000fc80008000000 */
[----:B------:R-:W-:Y:S01]  /*3ce0*/  ULEA UR7, UR7, UR5, 0x3 ;  /* 0x0000000507077291 */ /* 0x000fe2000f8e18ff */
[----:B-1----:R-:W-:-:S04]  /*3cf0*/  LOP3.LUT R3, R2, UR6, RZ, 0x3c, !PT ;  /* 0x0000000602037c12 */ /* 0x002fc8000f8e3cff */
[----:B------:R-:W-:-:S04]  /*3d00*/  SHF.L.U32 R3, R3, 0x1f, RZ ;  /* 0x0000001f03037819 */ /* 0x000fc800000006ff */
[----:B------:R-:W1:Y:S02]  /*3d10*/  SYNCS.PHASECHK.TRANS64.TRYWAIT P0, [UR7], R3 ;  /* 0x00000003ff0075a7 */ /* 0x000e640008001107 */
[----:B-1----:R-:W-:Y:S05]  /*3d20*/  @!P0 BRA `(.L_x_73) ;  /* 0x0000003000f88947 */ /* 0x002fea0003800000 */
.L_x_149:
[----:B------:R-:W-:Y:S01]  /*3d30*/  NOP ;  /* 0x0000000000007918 */ /* 0x000fe20000000000 */
[----:B-1----:R-:W1:Y:S01]  /*3d40*/  LDS R0, [UR4+0x14] ;  /* 0x00001404ff007984 */ /* 0x002e620008000800 */
[----:B------:R-:W-:Y:S01]  /*3d50*/  ULOP3.LUT UR6, UR16, 0xffff, URZ, 0xc0, !UPT ;  /* 0x0000ffff10067892 */ /* 0x000fe2000f8ec0ff */
[----:B------:R-:W-:Y:S01]  /*3d60*/  UMOV UR8, 0xffff ;  /* 0x0000ffff00087882 */ /* 0x000fe20000000000 */
[----:B------:R-:W-:Y:S02]  /*3d70*/  UMOV UR5, 0x1 ;  /* 0x0000000100057882 */ /* 0x000fe40000000000 */
[----:B------:R-:W-:-:S04]  /*3d80*/  USHF.R.U32.HI UR6, URZ, 0x5, UR6 ;  /* 0x00000005ff067899 */ /* 0x000fc80008011606 */
[----:B------:R-:W-:Y:S02]  /*3d90*/  USHF.L.U32 UR8, UR8, UR6, URZ ;  /* 0x0000000608087299 */ /* 0x000fe400080006ff */
[----:B------:R-:W-:-:S04]  /*3da0*/  USHF.L.U32 UR5, UR5, UR6, URZ ;  /* 0x0000000605057299 */ /* 0x000fc800080006ff */
[----:B-1----:R-:W-:-:S04]  /*3db0*/  LOP3.LUT R0, R0, UR8, RZ, 0xc0, !PT ;  /* 0x0000000800007c12 */ /* 0x002fc8000f8ec0ff */
[----:B------:R-:W-:-:S13]  /*3dc0*/  ISETP.NE.AND P0, PT, R0, UR8, PT ;  /* 0x0000000800007c0c */ /* 0x000fda000bf05270 */
[----:B------:R-:W-:Y:S05]  /*3dd0*/  @P0 BRA `(.L_x_74) ;  /* 0x0000000000580947 */ /* 0x000fea0003800000 */
[----:B------:R-:W1:Y:S02]  /*3de0*/  LDS R0, [UR4+0x18] ;  /* 0x00001804ff007984 */ /* 0x000e640008000800 */
[----:B-1----:R-:W-:-:S04]  /*3df0*/  LOP3.LUT R0, R0, UR5, RZ, 0xc0, !PT ;  /* 0x0000000500007c12 */ /* 0x002fc8000f8ec0ff */
[----:B------:R-:W-:-:S13]  /*3e00*/  ISETP.NE.AND P0, PT, R0, UR5, PT ;  /* 0x0000000500007c0c */ /* 0x000fda000bf05270 */
[----:B------:R-:W-:Y:S05]  /*3e10*/  @P0 BRA `(.L_x_75) ;  /* 0x00000000003c0947 */ /* 0x000fea0003800000 */
[----:B------:R-:W1:Y:S01]  /*3e20*/  S2R R2, SR_LANEID ;  /* 0x0000000000027919 */ /* 0x000e620000000000 */
[----:B------:R-:W-:Y:S01]  /*3e30*/  ULOP3.LUT UR8, URZ, UR8, URZ, 0x33, !UPT ;  /* 0x00000008ff087292 */ /* 0x000fe2000f8e33ff */
[----:B------:R-:W-:Y:S01]  /*3e40*/  LOP3.LUT R4, RZ, UR5, RZ, 0x33, !PT ;  /* 0x00000005ff047c12 */ /* 0x000fe2000f8e33ff */
[----:B------:R-:W-:Y:S02]  /*3e50*/  VOTEU.ANY UR7, UPT, PT ;  /* 0x0000000000077886 */ /* 0x000fe400038e0100 */
[----:B------:R-:W-:Y:S01]  /*3e60*/  UFLO.U32 UR7, UR7 ;  /* 0x00000007000772bd */ /* 0x000fe200080e0000 */
[----:B------:R-:W2:Y:S01]  /*3e70*/  REDUX UR5, R4 ;  /* 0x00000000040573c4 */ /* 0x000ea20000000000 */
[----:B------:R-:W-:-:S06]  /*3e80*/  IMAD.U32 R0, RZ, RZ, UR8 ;  /* 0x00000008ff007e24 */ /* 0x000fcc000f8e00ff */
[----:B------:R4:W-:Y:S01]  /*3e90*/  UTCATOMSWS.AND URZ, UR8 ;  /* 0x0000000800ff79e3 */ /* 0x0009e20008000000 */
[----:B------:R-:W3:Y:S01]  /*3ea0*/  REDUX UR6, R0 ;  /* 0x00000000000673c4 */ /* 0x000ee20000000000 */
[----:B-1----:R-:W-:Y:S01]  /*3eb0*/  ISETP.EQ.U32.AND P0, PT, R2, UR7, PT ;  /* 0x0000000702007c0c */ /* 0x002fe2000bf02070 */
[----:B--2---:R-:W-:Y:S01]  /*3ec0*/  IMAD.U32 R2, RZ, RZ, UR5 ;  /* 0x00000005ff027e24 */ /* 0x004fe2000f8e00ff */
[----:B---3--:R-:W-:-:S11]  /*3ed0*/  MOV R3, UR6 ;  /* 0x0000000600037c02 */ /* 0x008fd60008000f00 */
[----:B------:R4:W-:Y:S04]  /*3ee0*/  @P0 ATOMS.AND RZ, [UR4+0x14], R3 ;  /* 0x00001403ffff098c */ /* 0x0009e8000a800004 */
[----:B------:R4:W-:Y:S01]  /*3ef0*/  @P0 ATOMS.AND RZ, [UR4+0x18], R2 ;  /* 0x00001802ffff098c */ /* 0x0009e2000a800004 */
[----:B------:R-:W-:Y:S05]  /*3f00*/  BRA `(.L_x_76) ;  /* 0x0000000000147947 */ /* 0x000fea0003800000 */
.L_x_75:
[----:B------:R-:W-:Y:S02]  /*3f10*/  MOV R2, 0x3f30 ;  /* 0x00003f3000027802 */ /* 0x000fe40000000f00 */
[----:B---3-5:R-:W-:Y:S05]  /*3f20*/  CALL.REL.NOINC `($__internal_0_$__cuda_sm10x_tcgen05_guardrail_trap_col_being_dealloced_not_returned_by_alloc) ;  /* 0x0000003400147944 */ /* 0x028fea0003c00000 */
[----:B------:R-:W-:Y:S05]  /*3f30*/  BRA `(.L_x_76) ;  /* 0x0000000000087947 */ /* 0x000fea0003800000 */
.L_x_74:
[----:B------:R-:W-:Y:S02]  /*3f40*/  MOV R2, 0x3f60 ;  /* 0x00003f6000027802 */ /* 0x000fe40000000f00 */
[----:B---3-5:R-:W-:Y:S05]  /*3f50*/  CALL.REL.NOINC `($__internal_2_$__cuda_sm10x_tcgen05_guardrail_trap_unallocated_columns_being_dealloced) ;  /* 0x0000003400207944 */ /* 0x028fea0003c00000 */
.L_x_76:
[----:B------:R-:W-:Y:S01]  /*3f60*/  NOP ;  /* 0x0000000000007918 */ /* 0x000fe20000000000 */
[----:B----4-:R-:W-:Y:S05]  /*3f70*/  EXIT ;  /* 0x000000000000794d */ /* 0x010fea0003800000 */
.L_x_58:
[----:B------:R-:W-:-:S09]  /*3f80*/  UISETP.NE.OR UP2, UPT, UR8, 0x3, !UP2 ;  /* 0x000000030800788c */ /* 0x000fd2000d745670 */
[----:B------:R-:W-:Y:S05]  /*3f90*/  BRA.U UP2, `(.L_x_77) ;  /* 0x0000000902c87547 */ /* 0x000fea000b800000 */
[----:B------:R-:W1:Y:S01]  /*3fa0*/  LDCU.64 UR6, c[0x0][0x888] ;  /* 0x00011100ff0677ac */ /* 0x000e620008000a00 */
[----:B------:R-:W2:Y:S01]  /*3fb0*/  LDC R0, c[0x0][0xb30] ;  /* 0x0002cc00ff007b82 */ /* 0x000ea20000000800 */
[----:B------:R-:W-:Y:S01]  /*3fc0*/  IMAD.MOV.U32 R30, RZ, RZ, 0x1 ;  /* 0x00000001ff1e7424 */ /* 0x000fe200078e00ff */
[----:B------:R-:W-:Y:S01]  /*3fd0*/  CS2R R28, SRZ ;  /* 0x00000000001c7805 */ /* 0x000fe2000001ff00 */
[----:B------:R-:W4:Y:S01]  /*3fe0*/  LDCU.64 UR4, c[0x0][0x890] ;  /* 0x00011200ff0477ac */ /* 0x000f220008000a00 */
[----:B------:R-:W-:Y:S01]  /*3ff0*/  IMAD.MOV.U32 R25, RZ, RZ, 0x1000 ;  /* 0x00001000ff197424 */ /* 0x000fe200078e00ff */
[----:B------:R-:W-:-:S03]  /*4000*/  UMOV UR8, 0x400 ;  /* 0x0000040000087882 */ /* 0x000fc60000000000 */
[----:B------:R-:W3:Y:S01]  /*4010*/  LDC R19, c[0x0][0x370] ;  /* 0x0000dc00ff137b82 */ /* 0x000ee20000000800 */
[----:B------:R-:W-:-:S07]  /*4020*/  UPLOP3.LUT UP1, UPT, UPT, UPT, UPT, 0x40, 0x4 ;  /* 0x000000000004789c */ /* 0x000fce0003f2e870 */
[----:B------:R-:W3:Y:S01]  /*4030*/  LDC R2, c[0x0][0xb0c] ;  /* 0x0002c300ff027b82 */ /* 0x000ee20000000800 */
[----:B-1----:R-:W-:Y:S02]  /*4040*/  UISETP.NE.U32.AND UP2, UPT, UR6, URZ, UPT ;  /* 0x000000ff0600728c */ /* 0x002fe4000bf45070 */
[----:B------:R-:W-:Y:S02]  /*4050*/  ULEA UR6, UR37, UR8, 0x18 ;  /* 0x0000000825067291 */ /* 0x000fe4000f8ec0ff */
[----:B------:R-:W-:Y:S02]  /*4060*/  UISETP.NE.AND.EX UP2, UPT, UR7, URZ, UPT, UP2 ;  /* 0x000000ff0700728c */ /* 0x000fe4000bf45320 */
[----:B------:R-:W-:Y:S01]  /*4070*/  UIADD3 UR7, UPT, UPT, UR6, 0xd0, URZ ;  /* 0x000000d006077890 */ /* 0x000fe2000fffe0ff */
[----:B------:R-:W1:Y:S01]  /*4080*/  LDC R18, c[0x0][0xb20] ;  /* 0x0002c800ff127b82 */ /* 0x000e620000000800 */
[----:B----4-:R-:W-:Y:S01]  /*4090*/  UISETP.NE.U32.AND UP3, UPT, UR4, URZ, UPT ;  /* 0x000000ff0400728c */ /* 0x010fe2000bf65070 */
[----:B--2---:R-:W-:Y:S01]  /*40a0*/  ISETP.NE.AND P1, PT, R0, 0x1, PT ;  /* 0x000000010000780c */ /* 0x004fe20003f25270 */
[----:B------:R-:W-:-:S02]  /*40b0*/  UPRMT UR37, UR37, 0x654, UR7 ;  /* 0x0000065425257896 */ /* 0x000fc40008000007 */
[----:B------:R-:W-:-:S03]  /*40c0*/  UISETP.NE.AND.EX UP3, UPT, UR5, URZ, UPT, UP3 ;  /* 0x000000ff0500728c */ /* 0x000fc6000bf65330 */
[----:B------:R-:W2:Y:S08]  /*40d0*/  LDC.64 R32, c[0x0][0x348] ;  /* 0x0000d200ff207b82 */ /* 0x000eb00000000a00 */
[----:B------:R-:W4:Y:S08]  /*40e0*/  LDC.64 R16, c[0x0][0xb10] ;  /* 0x0002c400ff107b82 */ /* 0x000f300000000a00 */
[----:B------:R-:W1:Y:S08]  /*40f0*/  LDC.64 R6, c[0x0][0xb18] ;  /* 0x0002c600ff067b82 */ /* 0x000e700000000a00 */
[----:B------:R-:W1:Y:S08]  /*4100*/  LDC.64 R4, c[0x0][0xb28] ;  /* 0x0002ca00ff047b82 */ /* 0x000e700000000a00 */
[----:B---3--:R-:W1:Y:S02]  /*4110*/  LDC R24, c[0x0][0x374] ;  /* 0x0000dd00ff187b82 */ /* 0x008e640000000800 */
.L_x_85:
[C---:B------:R-:W-:Y:S02]  /*4120*/  LEA R0, R29.reuse, UR6, 0x3 ;  /* 0x000000061d007c11 */ /* 0x040fe4000f8e18ff */
[----:B------:R-:W-:Y:S02]  /*4130*/  SHF.L.U32 R3, R28, 0x1f, RZ ;  /* 0x0000001f1c037819 */ /* 0x000fe400000006ff */
[----:B------:R-:W-:Y:S02]  /*4140*/  LEA R20, R29, UR6, 0x4 ;  /* 0x000000061d147c11 */ /* 0x000fe4000f8e20ff */
[----:B---3--:R-:W3:Y:S02]  /*4150*/  SYNCS.PHASECHK.TRANS64.TRYWAIT P0, [R0+URZ+0xf0], R3 ;  /* 0x0000f003000075a7 */ /* 0x008ee400080011ff */
[----:B---3--:R-:W-:Y:S05]  /*4160*/  @!P0 BRA `(.L_x_78) ;  /* 0x0000003000008947 */ /* 0x008fea0003800000 */
.L_x_150:
[----:B------:R-:W-:Y:S01]  /*4170*/  ISETP.GE.AND P0, PT, R40, 0x1, PT ;  /* 0x000000012800780c */ /* 0x000fe20003f06270 */
[----:B------:R-:W1:Y:S01]  /*4180*/  LDS.128 R20, [R20+0x180] ;  /* 0x0001800014147984 */ /* 0x000e620000000c00 */
[----:B------:R-:W-:Y:S01]  /*4190*/  ISETP.NE.U32.AND P4, PT, RZ, UR4, PT ;  /* 0x00000004ff007c0c */ /* 0x000fe2000bf85070 */
[----:B---3--:R-:W-:Y:S01]  /*41a0*/  VIADD R0, R0, 0x100 ;  /* 0x0000010000007836 */ /* 0x008fe20000000000 */
[----:B------:R-:W-:Y:S02]  /*41b0*/  SHF.L.U32 R26, R30, 0x1f, RZ ;  /* 0x0000001f1e1a7819 */ /* 0x000fe400000006ff */
[----:B------:R-:W-:Y:S02]  /*41c0*/  ISETP.NE.AND.EX P4, PT, RZ, UR5, PT, P4 ;  /* 0x00000005ff007c0c */ /* 0x000fe4000bf85340 */
[----:B------:R-:W-:Y:S01]  /*41d0*/  PRMT R0, RZ, 0x654, R0 ;  /* 0x00000654ff007816 */ /* 0x000fe20000000000 */
[----:B------:R-:W-:Y:S01]  /*41e0*/  @!PT LDS RZ, [RZ] ;  /* 0x00000000fffff984 */ /* 0x000fe20000000800 */
[----:B------:R-:W-:Y:S01]  /*41f0*/  @!PT LDS RZ, [RZ] ;  /* 0x00000000fffff984 */ /* 0x000fe20000000800 */
[----:B------:R-:W-:Y:S01]  /*4200*/  @!PT LDS RZ, [RZ] ;  /* 0x00000000fffff984 */ /* 0x000fe20000000800 */
[----:B------:R-:W-:Y:S01]  /*4210*/  @!PT LDS RZ, [RZ] ;  /* 0x00000000fffff984 */ /* 0x000fe20000000800 */
[----:B------:R3:W-:Y:S06]  /*4220*/  MEMBAR.ALL.CTA ;  /* 0x0000000000007992 */ /* 0x0007ec0000008000 */
[----:B---3--:R-:W3:Y:S02]  /*4230*/  FENCE.VIEW.ASYNC.S ;  /* 0x00000000000073c6 */ /* 0x008ee40000000000 */
[----:B---3--:R3:W-:Y:S01]  /*4240*/  SYNCS.ARRIVE.TRANS64.RED.A1T0 RZ, [R0+URZ], RZ ;  /* 0x000000ff00ff79a7 */ /* 0x0087e200081004ff */
[----:B-1----:R-:W-:Y:S11]  /*4250*/  LOP3.LUT P3, RZ, R22, 0x1, RZ, 0xc0, !PT ;  /* 0x0000000116ff7812 */ /* 0x002ff6000786c0ff */
[----:B------:R-:W-:Y:S02]  /*4260*/  @!UPT UIADD3 URZ, UPT, UPT, URZ, URZ, URZ ;  /* 0x000000fffffff290 */ /* 0x000fe4000fffe0ff */
[----:B------:R-:W-:Y:S02]  /*4270*/  @P3 MOV R13, R20 ;  /* 0x00000014000d3202 */ /* 0x000fe40000000f00 */
[----:B------:R-:W-:Y:S01]  /*4280*/  @P3 LOP3.LUT R8, R21, 0xffff, RZ, 0xc0, !PT ;  /* 0x0000ffff15083812 */ /* 0x000fe200078ec0ff */
[----:B---3--:R-:W-:Y:S06]  /*4290*/  @!P0 BRA `(.L_x_79) ;  /* 0x0000000000a48947 */ /* 0x008fec0003800000 */
[----:B------:R-:W-:Y:S01]  /*42a0*/  IMAD.HI.U32 R31, R24, R7, RZ ;  /* 0x00000007181f7227 */ /* 0x000fe200078e00ff */
[----:B------:R-:W-:Y:S02]  /*42b0*/  ISETP.NE.AND P0, PT, R6, 0x1, PT ;  /* 0x000000010600780c */ /* 0x000fe40003f05270 */
[----:B------:R-:W-:Y:S01]  /*42c0*/  ISETP.NE.AND P2, PT, R40, 0x1, PT ;  /* 0x000000012800780c */ /* 0x000fe20003f45270 */
[----:B----4-:R-:W-:Y:S01]  /*42d0*/  IMAD.HI.U32 R34, R19, R16, RZ ;  /* 0x0000001013227227 */ /* 0x010fe200078e00ff */
[----:B------:R-:W-:Y:S02]  /*42e0*/  SHF.R.U32.HI R31, RZ, R18, R31 ;  /* 0x00000012ff1f7219 */ /* 0x000fe4000001161f */
[----:B------:R-:W-:Y:S01]  /*42f0*/  ISETP.NE.AND P5, PT, R2, 0x1, PT ;  /* 0x000000010200780c */ /* 0x000fe20003fa5270 */
[----:B------:R-:W-:Y:S01]  /*4300*/  IMAD.HI.U32 R36, R13, R16, RZ ;  /* 0x000000100d247227 */ /* 0x000fe200078e00ff */
[----:B------:R-:W-:Y:S02]  /*4310*/  SHF.R.U32.HI R34, RZ, R17, R34 ;  /* 0x00000011ff227219 */ /* 0x000fe40000011622 */
[----:B------:R-:W-:Y:S01]  /*4320*/  SEL R3, R24, R31, !P0 ;  /* 0x0000001f18037207 */ /* 0x000fe20004000000 */
[C---:B------:R-:W-:Y:S01]  /*4330*/  IMAD.HI.U32 R31, R8.reuse, R7, RZ ;  /* 0x00000007081f7227 */ /* 0x040fe200078e00ff */
[----:B------:R-:W-:Y:S02]  /*4340*/  SEL R11, R19, R34, !P5 ;  /* 0x00000022130b7207 */ /* 0x000fe40006800000 */
[----:B------:R-:W-:Y:S01]  /*4350*/  SHF.R.U32.HI R36, RZ, R17, R36 ;  /* 0x00000011ff247219 */ /* 0x000fe20000011624 */
[----:B------:R-:W-:Y:S01]  /*4360*/  IMAD.HI.U32 R38, R3, R4, RZ ;  /* 0x0000000403267227 */ /* 0x000fe200078e00ff */
[----:B------:R-:W-:Y:S03]  /*4370*/  SHF.R.U32.HI R31, RZ, R18, R31 ;  /* 0x00000012ff1f7219 */ /* 0x000fe6000001161f */
[----:B------:R-:W-:Y:S01]  /*4380*/  IMAD.HI.U32 R34, R11, R4, RZ ;  /* 0x000000040b227227 */ /* 0x000fe200078e00ff */
[----:B------:R-:W-:Y:S02]  /*4390*/  @P2 SHF.R.U32.HI R3, RZ, R5, R38 ;  /* 0x00000005ff032219 */ /* 0x000fe40000011626 */
[----:B------:R-:W-:Y:S02]  /*43a0*/  SEL R9, R8, R31, !P0 ;  /* 0x0000001f08097207 */ /* 0x000fe40004000000 */
[----:B------:R-:W-:Y:S01]  /*43b0*/  @P2 SHF.R.U32.HI R11, RZ, R5, R34 ;  /* 0x00000005ff0b2219 */ /* 0x000fe20000011622 */
[C---:B------:R-:W-:Y:S01]  /*43c0*/  IMAD R10, R40.reuse, R3, RZ ;  /* 0x00000003280a7224 */ /* 0x040fe200078e02ff */
[----:B------:R-:W-:Y:S01]  /*43d0*/  SEL R3, R13, R36, !P5 ;  /* 0x000000240d037207 */ /* 0x000fe20006800000 */
[C---:B------:R-:W-:Y:S03]  /*43e0*/  IMAD.HI.U32 R14, R9.reuse, R4, RZ ;  /* 0x00000004090e7227 */ /* 0x040fe600078e00ff */
[----:B------:R-:W-:Y:S01]  /*43f0*/  ISETP.GE.AND P0, PT, R9, R10, PT ;  /* 0x0000000a0900720c */ /* 0x000fe20003f06270 */
[C---:B------:R-:W-:Y:S01]  /*4400*/  IMAD R12, R40.reuse, R11, RZ ;  /* 0x0000000b280c7224 */ /* 0x040fe200078e02ff */
[-C--:B------:R-:W-:Y:S04]  /*4410*/  SHF.R.U32.HI R14, RZ, R5.reuse, R14 ;  /* 0x00000005ff0e7219 */ /* 0x080fe8000001160e */
[----:B------:R-:W-:Y:S02]  /*4420*/  ISETP.GE.OR P0, PT, R3, R12, P0 ;  /* 0x0000000c0300720c */ /* 0x000fe40000706670 */
[----:B------:R-:W-:Y:S05]  /*4430*/  SEL R15, R9, R14, !P2 ;  /* 0x0000000e090f7207 */ /* 0x000fea0005000000 */
[----:B------:R-:W-:Y:S04]  /*4440*/  IMAD.MOV R14, RZ, RZ, -R15 ;  /* 0x000000ffff0e7224 */ /* 0x000fe800078e0a0f */
[----:B------:R-:W-:Y:S02]  /*4450*/  IMAD R14, R40, R14, R9 ;  /* 0x0000000e280e7224 */ /* 0x000fe400078e0209 */
[C---:B------:R-:W-:Y:S05]  /*4460*/  @!P0 IMAD.HI.U32 R10, R3.reuse, R4, RZ ;  /* 0x00000004030a8227 */ /* 0x040fea00078e00ff */
[----:B------:R-:W-:Y:S04]  /*4470*/  @!P0 SHF.R.U32.HI R10, RZ, R5, R10 ;  /* 0x00000005ff0a8219 */ /* 0x000fe8000001160a */
[----:B------:R-:W-:Y:S01]  /*4480*/  @!P0 SEL R0, R3, R10, !P2 ;  /* 0x0000000a03008207 */ /* 0x000fe20005000000 */
[----:B------:R-:W-:Y:S03]  /*4490*/  IMAD.MOV R10, RZ, RZ, -R3 ;  /* 0x000000ffff0a7224 */ /* 0x000fe600078e0a03 */
[----:B------:R-:W-:Y:S01]  /*44a0*/  @!P0 IADD3 R15, PT, PT, R15, -R0, RZ ;  /* 0x800000000f0f8210 */ /* 0x000fe20007ffe0ff */
[----:B------:R-:W-:Y:S01]  /*44b0*/  @!P0 IMAD R0, R11, R14, R0 ;  /* 0x0000000e0b008224 */ /* 0x000fe200078e0200 */
[----:B------:R-:W-:Y:S01]  /*44c0*/  IADD3 R11, PT, PT, -R9, RZ, RZ ;  /* 0x000000ff090b7210 */ /* 0x000fe20007ffe1ff */
[----:B------:R-:W-:Y:S02]  /*44d0*/  IMAD R13, R2, R10, R13 ;  /* 0x0000000a020d7224 */ /* 0x000fe400078e020d */
[----:B------:R-:W-:Y:S02]  /*44e0*/  @!P0 IMAD R9, R15, R40, R3 ;  /* 0x000000280f098224 */ /* 0x000fe400078e0203 */
[----:B------:R-:W-:Y:S02]  /*44f0*/  @!P0 IMAD.MOV.U32 R3, RZ, RZ, R0 ;  /* 0x000000ffff038224 */ /* 0x000fe400078e0000 */
[----:B------:R-:W-:Y:S02]  /*4500*/  IMAD R8, R6, R11, R8 ;  /* 0x0000000b06087224 */ /* 0x000fe400078e0208 */
[----:B------:R-:W-:Y:S02]  /*4510*/  IMAD R13, R3, R2, R13 ;  /* 0x00000002030d7224 */ /* 0x000fe400078e020d */
[----:B------:R-:W-:Y:S02]  /*4520*/  IMAD R8, R9, R6, R8 ;  /* 0x0000000609087224 */ /* 0x000fe400078e0208 */
.L_x_79:
[----:B------:R-:W-:Y:S05]  /*4530*/  BRA.U UP1, `(.L_x_80) ;  /* 0x0000000101107547 */ /* 0x000fea000b800000 */
[----:B------:R-:W-:Y:S04]  /*4540*/  MOV R0, UR13 ;  /* 0x0000000d00007c02 */ /* 0x000fe80008000f00 */
[----:B------:R-:W-:Y:S04]  /*4550*/  SHF.L.U32 R3, R0, 0x1f, RZ ;  /* 0x0000001f00037819 */ /* 0x000fe800000006ff */
[----:B------:R-:W1:Y:S02]  /*4560*/  SYNCS.PHASECHK.TRANS64.TRYWAIT P0, [UR6+0xe8], R3 ;  /* 0x0000e803ff0075a7 */ /* 0x000e640008001106 */
[----:B-1----:R-:W-:Y:S05]  /*4570*/  @!P0 BRA `(.L_x_81) ;  /* 0x0000002c00108947 */ /* 0x002fea0003800000 */
.L_x_80:
[----:B------:R-:W-:Y:S05]  /*4580*/  BRA.U !UP3, `(.L_x_82) ;  /* 0x000000010b347547 */ /* 0x000fea000b800000 */
[----:B------:R-:W-:Y:S01]  /*4590*/  UPLOP3.LUT UP0, UPT, UPT, UPT, UP2, 0x80, 0x8 ;  /* 0x000000000008789c */ /* 0x000fe20003f0f020 */
[----:B-1----:R-:W-:Y:S02]  /*45a0*/  HFMA2 R0, -RZ, RZ, 0, 5.9604644775390625e-08 ;  /* 0x00000001ff007431 */ /* 0x002fe400000001ff */
[----:B------:R-:W-:Y:S03]  /*45b0*/  IMAD.MOV.U32 R96, RZ, RZ, 0x1 ;  /* 0x00000001ff607424 */ /* 0x000fe600078e00ff */
[----:B------:R-:W-:Y:S05]  /*45c0*/  PLOP3.LUT P0, PT, PT, PT, UP0, 0x80, 0x8 ;  /* 0x000000000008781c */ /* 0x000fea0003f0f008 */
[----:B------:R-:W1:Y:S01]  /*45d0*/  @UP0 LDCU.64 UR8, c[0x0][0x888] ;  /* 0x00011100ff0807ac */ /* 0x000e620008000a00 */
[----:B------:R-:W-:Y:S07]  /*45e0*/  @UP0 UIMAD UR7, UR36, UR4, URZ ;  /* 0x00000004240702a4 */ /* 0x000fee000f8e02ff */
[----:B------:R-:W-:Y:S01]  /*45f0*/  @!P0 PRMT R96, R0, 0x7610, R96 ;  /* 0x0000761000608816 */ /* 0x000fe20000000060 */
[----:B-1----:R-:W-:Y:S03]  /*4600*/  @UP0 UIMAD.WIDE UR8, UR7, 0x4, UR8 ;  /* 0x00000004070808a5 */ /* 0x002fe6000f8e0208 */
[----:B------:R-:W1:Y:S03]  /*4610*/  @!UP0 LDCU UR7, c[0x0][0x880] ;  /* 0x00011000ff0787ac */ /* 0x000e660008000800 */
[----:B------:R-:W-:Y:S01]  /*4620*/  IMAD.U32 R10, RZ, RZ, UR8 ;  /* 0x00000008ff0a7e24 */ /* 0x000fe2000f8e00ff */
[----:B------:R-:W-:Y:S05]  /*4630*/  MOV R11, UR9 ;  /* 0x00000009000b7c02 */ /* 0x000fea0008000f00 */
[----:B-----5:R3:W5:Y:S02]  /*4640*/  @P0 LDG.E R49, desc[UR40][R10.64] ;  /* 0x000000280a310981 */ /* 0x020764000c1e1900 */
[----:B-1-3--:R-:W-:Y:S07]  /*4650*/  @!P0 IMAD.U32 R49, RZ, RZ, UR7 ;  /* 0x00000007ff318e24 */ /* 0x00afee000f8e00ff */
.L_x_82:
[----:B-----5:R-:W-:Y:S01]  /*4660*/  @!P4 FSETP.EQ.AND P5, PT, R49, RZ, PT ;  /* 0x000000ff3100c20b */ /* 0x020fe20003fa2000 */
[----:B------:R-:W-:Y:S01]  /*4670*/  @!UPT UIADD3 URZ, UPT, UPT, URZ, URZ, URZ ;  /* 0x000000fffffff290 */ /* 0x000fe2000fffe0ff */
[----:B------:R-:W-:Y:S11]  /*4680*/  @!P4 BRA `(.L_x_83) ;  /* 0x000000000014c947 */ /* 0x000ff60003800000 */
[----:B------:R-:W-:Y:S02]  /*4690*/  LOP3.LUT P0, RZ, R96, 0xff, RZ, 0xc0, !PT ;  /* 0x000000ff60ff7812 */ /* 0x000fe4000780c0ff */
[----:B------:R-:W-:Y:S04]  /*46a0*/  PLOP3.LUT P5, PT, PT, PT, UP0, 0x80, 0x8 ;  /* 0x000000000008781c */ /* 0x000fe80003faf008 */
[----:B------:R-:W-:Y:S07]  /*46b0*/  PLOP3.LUT P5, PT, P5, PT, PT, 0x8, 0x80 ;  /* 0x000000000080781c */ /* 0x000fee0002fae170 */
[----:B------:R-:W-:Y:S11]  /*46c0*/  @P0 FSETP.EQ.AND P5, PT, R49, RZ, PT ;  /* 0x000000ff3100020b */ /* 0x000ff60003fa2000 */
[----:B------:R-:W-:Y:S02]  /*46d0*/  @!UPT UIADD3 URZ, UPT, UPT, URZ, URZ, URZ ;  /* 0x000000fffffff290 */ /* 0x000fe4000fffe0ff */
.L_x_83:
[----:B------:R-:W3:Y:S01]  /*46e0*/  SYNCS.PHASECHK.TRANS64.TRYWAIT P4, [UR6+0xd8], R26 ;  /* 0x0000d81aff0075a7 */ /* 0x000ee20008081106 */
[----:B------:R-:W-:Y:S01]  /*46f0*/  @P3 SHF.R.U32.HI R27, RZ, 0x10, R21 ;  /* 0x00000010ff1b3819 */ /* 0x000fe20000011615 */
[----:B------:R-:W-:Y:S01]  /*4700*/  VIADD R29, R29, 0x1 ;  /* 0x000000011d1d7836 */ /* 0x000fe20000000000 */
[----:B------:R-:W5:Y:S08]  /*4710*/  LDC.64 R14, c[0x0][0xb10] ;  /* 0x0002c400ff0e7b82 */ /* 0x000f700000000a00 */
[----:B------:R-:W2:Y:S08]  /*4720*/  LDC.64 R10, c[0x0][0xb18] ;  /* 0x0002c600ff0a7b82 */ /* 0x000eb00000000a00 */
[----:B-1----:R-:W1:Y:S08]  /*4730*/  @!P1 LDC R0, c[0x0][0xb20] ;  /* 0x0002c800ff009b82 */ /* 0x002e700000000800 */
[----:B------:R-:W4:Y:S01]  /*4740*/  @!P1 LDC R3, c[0x0][0xb0c] ;  /* 0x0002c300ff039b82 */ /* 0x000f220000000800 */
[----:B-----5:R-:W-:Y:S05]  /*4750*/  @!P1 IMAD.HI.U32 R14, R13, R14, RZ ;  /* 0x0000000e0d0e9227 */ /* 0x020fea00078e00ff */
[----:B------:R-:W-:Y:S01]  /*4760*/  @!P1 SHF.R.U32.HI R14, RZ, R15, R14 ;  /* 0x0000000fff0e9219 */ /* 0x000fe2000001160e */
[----:B--2---:R-:W-:Y:S01]  /*4770*/  @!P1 IMAD.HI.U32 R11, R8, R11, RZ ;  /* 0x0000000b080b9227 */ /* 0x004fe200078e00ff */
[----:B------:R-:W-:Y:S04]  /*4780*/  @!P1 ISETP.NE.AND P0, PT, R10, 0x1, PT ;  /* 0x000000010a00980c */ /* 0x000fe80003f05270 */
[----:B-1----:R-:W-:Y:S02]  /*4790*/  @!P1 SHF.R.U32.HI R9, RZ, R0, R11 ;  /* 0x00000000ff099219 */ /* 0x002fe4000001160b */
[----:B----4-:R-:W-:Y:S02]  /*47a0*/  @!P1 ISETP.NE.AND P2, PT, R3, 0x1, PT ;  /* 0x000000010300980c */ /* 0x010fe40003f45270 */
[----:B------:R-:W-:Y:S02]  /*47b0*/  @!P1 SEL R9, R8, R9, !P0 ;  /* 0x0000000908099207 */ /* 0x000fe40004000000 */
[----:B------:R-:W-:Y:S02]  /*47c0*/  ELECT P0, URZ, PT ;  /* 0x0000000000ff782f */ /* 0x000fe40003800000 */
[----:B------:R-:W-:Y:S05]  /*47d0*/  @!P1 SEL R14, R13, R14, !P2 ;  /* 0x0000000e0d0e9207 */ /* 0x000fea0005000000 */
[----:B------:R-:W-:Y:S02]  /*47e0*/  @!P1 IMAD.IADD R0, R9, 0x1, -R14 ;  /* 0x0000000109009824 */ /* 0x000fe400078e0a0e */
[----:B------:R-:W-:Y:S02]  /*47f0*/  @!P1 IMAD.IADD R9, R14, 0x1, -R9 ;  /* 0x000000010e099824 */ /* 0x000fe400078e0a09 */
[----:B------:R-:W-:Y:S02]  /*4800*/  @!P1 IMAD R13, R0, R3, R13 ;  /* 0x00000003000d9224 */ /* 0x000fe400078e020d */
[----:B------:R-:W-:Y:S01]  /*4810*/  @!P1 IMAD R8, R9, R10, R8 ;  /* 0x0000000a09089224 */ /* 0x000fe200078e0208 */
[----:B---3--:R-:W-:Y:S06]  /*4820*/  @!P4 BRA `(.L_x_84) ;  /* 0x00000028007cc947 */ /* 0x008fec0003800000 */
.L_x_153:
[----:B------:R-:W-:Y:S01]  /*4830*/  PLOP3.LUT P5, PT, P5, P0, PT, 0xf2, 0x2f ;  /* 0x00000000002f781c */ /* 0x000fe20002fa1e72 */
[----:B------:R-:W-:Y:S01]  /*4840*/  UMOV UR14, 0x0 ;  /* 0x00000000000e7882 */ /* 0x000fe20000000000 */
[----:B------:R-:W-:Y:S01]  /*4850*/  LOP3.LUT R30, R30, 0x1, RZ, 0x3c, !PT ;  /* 0x000000011e1e7812 */ /* 0x000fe200078e3cff */
[----:B------:R-:W-:Y:S01]  /*4860*/  UMOV UR15, 0x10000000 ;  /* 0x10000000000f7882 */ /* 0x000fe20000000000 */
[----:B------:R-:W-:Y:S01]  /*4870*/  UMOV UR12, UR36 ;  /* 0x00000024000c7c82 */ /* 0x000fe20008000000 */
[----:B------:R-:W-:Y:S08]  /*4880*/  @P3 R2UR UR36, R27 ;  /* 0x000000001b2432ca */ /* 0x000ff000000e0000 */
[----:B-1----:R-:W-:Y:S01]  /*4890*/  @!P5 IADD3 R3, P0, PT, R32, 0x580, RZ ;  /* 0x000005802003d810 */ /* 0x002fe20007f1e0ff */
[----:B------:R-:W-:Y:S01]  /*48a0*/  @!P5 IMAD.SHL.U32 R91, R91, 0x40, RZ ;  /* 0x000000405b5bd824 */ /* 0x000fe200078e00ff */
[----:B------:R-:W-:Y:S01]  /*48b0*/  VOTEU.ALL UP1, P5 ;  /* 0x0000000000ff7886 */ /* 0x000fe20002820000 */
[----:B------:R-:W-:Y:S01]  /*48c0*/  @!P5 IMAD.SHL.U32 R97, R97, 0x40, RZ ;  /* 0x000000406161d824 */ /* 0x000fe200078e00ff */
[----:B------:R-:W-:Y:S01]  /*48d0*/  @!P5 R2UR UR8, R3 ;  /* 0x000000000308d2ca */ /* 0x000fe200000e0000 */
[----:B------:R-:W-:Y:S01]  /*48e0*/  @!P5 IMAD.X R0, RZ, RZ, R33, P0 ;  /* 0x000000ffff00d224 */ /* 0x000fe200000e0621 */
[----:B------:R-:W-:Y:S01]  /*48f0*/  @!P5 R2UR UR10, R91 ;  /* 0x000000005b0ad2ca */ /* 0x000fe200000e0000 */
[----:B------:R-:W-:Y:S01]  /*4900*/  @!UP1 UIADD3 UR9, UPT, UPT, UR6, 0xd0, URZ ;  /* 0x000000d006099890 */ /* 0x000fe2000fffe0ff */
[----:B------:R-:W-:Y:S01]  /*4910*/  @!P5 R2UR UR11, R97 ;  /* 0x00000000610bd2ca */ /* 0x000fe200000e0000 */
[----:B------:R-:W-:Y:S01]  /*4920*/  IMAD.IADD R91, R8, 0x1, R79 ;  /* 0x00000001085b7824 */ /* 0x000fe200078e024f */
[----:B------:R-:W-:Y:S01]  /*4930*/  @!P5 R2UR UR7, R0 ;  /* 0x000000000007d2ca */ /* 0x000fe200000e0000 */
[----:B------:R-:W-:Y:S01]  /*4940*/  IMAD.IADD R97, R13, 0x1, R90 ;  /* 0x000000010d617824 */ /* 0x000fe200078e025a */
[C---:B------:R-:W-:Y:S04]  /*4950*/  ISETP.NE.AND P0, PT, R29.reuse, 0x2, PT ;  /* 0x000000021d00780c */ /* 0x040fe80003f05270 */
[----:B------:R-:W-:Y:S01]  /*4960*/  SEL R3, RZ, 0x1, P0 ;  /* 0x00000001ff037807 */ /* 0x000fe20000000000 */
[----:B------:R-:W-:Y:S01]  /*4970*/  IMAD.U32 R10, RZ, RZ, UR8 ;  /* 0x00000008ff0a7e24 */ /* 0x000fe2000f8e00ff */
[----:B------:R-:W-:Y:S01]  /*4980*/  @!UP1 UIADD3 UR8, UPT, UPT, UR6, 0x200, URZ ;  /* 0x0000020006089890 */ /* 0x000fe2000fffe0ff */
[----:B------:R-:W-:Y:S01]  /*4990*/  SEL R29, R29, RZ, P0 ;  /* 0x000000ff1d1d7207 */ /* 0x000fe20000000000 */
[----:B------:R-:W-:Y:S01]  /*49a0*/  VOTEU.ALL UP1, P5 ;  /* 0x0000000000ff7886 */ /* 0x000fe20002820000 */
[----:B------:R-:W-:Y:S02]  /*49b0*/  LOP3.LUT R28, R28, R3, RZ, 0x3c, !PT ;  /* 0x000000031c1c7212 */ /* 0x000fe400078e3cff */
[----:B------:R-:W-:Y:S01]  /*49c0*/  IMAD.U32 R11, RZ, RZ, UR7 ;  /* 0x00000007ff0b7e24 */ /* 0x000fe2000f8e00ff */
[----:B------:R-:W-:Y:S04]  /*49d0*/  @!P5 R2UR UR16, R10 ;  /* 0x000000000a10d2ca */ /* 0x000fe800000e0000 */
[----:B------:R-:W-:Y:S11]  /*49e0*/  @!P5 R2UR UR17, R11 ;  /* 0x000000000b11d2ca */ /* 0x000ff600000e0000 */
[----:B------:R-:W-:Y:S02]  /*49f0*/  @!UPT UIADD3 URZ, UPT, UPT, URZ, URZ, URZ ;  /* 0x000000fffffff290 */ /* 0x000fe4000fffe0ff */
[----:B------:R3:W-:Y:S01]  /*4a00*/  @!UP1 UTMALDG.3D [UR8], [UR16], desc[UR14] ;  /* 0x00000e08100095b4 */ /* 0x0007e20008011000 */
[----:B------:R3:W-:Y:S01]  /*4a10*/  @!P5 SYNCS.ARRIVE.TRANS64.RED.A0TR RZ, [UR6+0xd0], R25 ;  /* 0x0000d019ffffd9a7 */ /* 0x0007e20008300406 */
[----:B------:R-:W-:Y:S01]  /*4a20*/  UPLOP3.LUT UP1, UPT, UPT, UPT, UPT, 0x80, 0x8 ;  /* 0x000000000008789c */ /* 0x000fe20003f2f070 */
[----:B------:R-:W-:Y:S01]  /*4a30*/  SYNCS.ARRIVE.TRANS64.RED.A1T0 RZ, [UR37], RZ ;  /* 0x000000ffffff79a7 */ /* 0x000fe20008100425 */
[----:B------:R-:W-:Y:S09]  /*4a40*/  @P3 BRA `(.L_x_85) ;  /* 0xfffffff400b43947 */ /* 0x000ff2000383ffff */
[----:B------:R-:W-:Y:S07]  /*4a50*/  MOV R0, UR6 ;  /* 0x0000000600007c02 */ /* 0x000fee0008000f00 */
.L_x_86:
[----:B-1----:R-:W-:-:S04]  /*4a60*/  SHF.L.U32 R3, R30, 0x1f, RZ ;  /* 0x0000001f1e037819 */ /* 0x002fc800000006ff */
[----:B------:R1:W2:Y:S03]  /*4a70*/  SYNCS.PHASECHK.TRANS64.TRYWAIT P0, [R0+URZ+0xd8], R3 ;  /* 0x0000d803000075a7 */ /* 0x0002a600080011ff */
[----:B--2---:R-:W-:Y:S05]  /*4a80*/  @!P0 NANOSLEEP.SYNCS 0x989680 ;  /* 0x009896800000895d */ /* 0x004fea0003900000 */
[----:B------:R-:W2:Y:S02]  /*4a90*/  @!P0 SYNCS.PHASECHK.TRANS64 P0, [R0+URZ+0xd8], R3 ;  /* 0x0000d803000085a7 */ /* 0x000ea400080010ff */
[----:B--23--:R-:W-:Y:S05]  /*4aa0*/  @P0 EXIT ;  /* 0x000000000000094d */ /* 0x00cfea0003800000 */
[----:B------:R-:W-:Y:S05]  /*4ab0*/  BRA `(.L_x_86) ;  /* 0xfffffffc00e87947 */ /* 0x000fea000383ffff */
.L_x_77:
[----:B------:R-:W-:-:S06]  /*4ac0*/  UISETP.GE.AND UP1, UPT, UR8, 0x4, UPT ;  /* 0x000000040800788c */ /* 0x000fcc000bf26270 */
[----:B------:R-:W-:-:S13]  /*4ad0*/  PLOP3.LUT P0, PT, PT, PT, UP1, 0x80, 0x8 ;  /* 0x000000000008781c */ /* 0x000fda0003f0f018 */
[----:B------:R-:W-:Y:S05]  /*4ae0*/  @!P0 EXIT ;  /* 0x000000000000894d */ /* 0x000fea0003800000 */
[----:B------:R-:W-:Y:S01]  /*4af0*/  BAR.SYNC.DEFER_BLOCKING 0x6, 0xa0 ;  /* 0x0182800000007b1d */ /* 0x000fe20000010000 */
[C---:B------:R-:W-:Y:S02]  /*4b00*/  IMAD.SHL.U32 R5, R101.reuse, 0x40, RZ ;  /* 0x0000004065057824 */ /* 0x040fe400078e00ff */
[----:B------:R-:W-:Y:S02]  /*4b10*/  HFMA2 R111, -RZ, RZ, 0, 0 ;  /* 0x00000000ff6f7431 */ /* 0x000fe400000001ff */
[C---:B------:R-:W-:Y:S01]  /*4b20*/  IMAD.SHL.U32 R0, R101.reuse, 0x20, RZ ;  /* 0x0000002065007824 */ /* 0x040fe200078e00ff */
[----:B------:R-:W-:Y:S01]  /*4b30*/  CS2R R106, SRZ ;  /* 0x00000000006a7805 */ /* 0x000fe2000001ff00 */
[----:B------:R-:W-:Y:S01]  /*4b40*/  IMAD.SHL.U32 R2, R101, 0x2, RZ ;  /* 0x0000000265027824 */ /* 0x000fe200078e00ff */
[----:B------:R-:W-:Y:S01]  /*4b50*/  UMOV UR43, 0x400 ;  /* 0x00000400002b7882 */ /* 0x000fe20000000000 */
[----:B------:R-:W1:Y:S01]  /*4b60*/  LDC R99, c[0x0][0x370] ;  /* 0x0000dc00ff637b82 */ /* 0x000e620000000800 */
[----:B------:R-:W-:Y:S01]  /*4b70*/  ULEA UR43, UR37, UR43, 0x18 ;  /* 0x0000002b252b7291 */ /* 0x000fe2000f8ec0ff */
[----:B------:R-:W-:Y:S01]  /*4b80*/  LOP3.LUT R7, R5, 0x180, RZ, 0xc0, !PT ;  /* 0x0000018005077812 */ /* 0x000fe200078ec0ff */
[C---:B------:R-:W-:Y:S01]  /*4b90*/  IMAD.SHL.U32 R103, R101.reuse, 0x8, RZ ;  /* 0x0000000865677824 */ /* 0x040fe200078e00ff */
[----:B------:R-:W-:Y:S01]  /*4ba0*/  LOP3.LUT R0, R0, 0xc00, RZ, 0xc0, !PT ;  /* 0x00000c0000007812 */ /* 0x000fe200078ec0ff */
[----:B------:R-:W-:Y:S01]  /*4bb0*/  IMAD.U32 R46, R101, 0x10000, RZ ;  /* 0x00010000652e7824 */ /* 0x000fe200078e00ff */
[----:B------:R-:W-:Y:S01]  /*4bc0*/  LOP3.LUT R2, R7, 0x20, R2, 0xf8, !PT ;  /* 0x0000002007027812 */ /* 0x000fe200078ef802 */
[----:B------:R-:W-:Y:S01]  /*4bd0*/  UIADD3 UR4, UPT, UPT, UR43, 0x1200, URZ ;  /* 0x000012002b047890 */ /* 0x000fe2000fffe0ff */
[----:B------:R-:W2:Y:S01]  /*4be0*/  LDC R42, c[0x0][0xb0c] ;  /* 0x0002c300ff2a7b82 */ /* 0x000ea20000000800 */
[----:B------:R-:W-:Y:S01]  /*4bf0*/  LOP3.LUT R0, R0, 0x40, R5, 0xf8, !PT ;  /* 0x0000004000007812 */ /* 0x000fe200078ef805 */
[----:B------:R-:W-:Y:S01]  /*4c00*/  IMAD.MOV.U32 R44, RZ, RZ, RZ ;  /* 0x000000ffff2c7224 */ /* 0x000fe200078e00ff */
[----:B------:R-:W-:Y:S01]  /*4c10*/  LOP3.LUT R103, R2, 0x30, R103, 0x78, !PT ;  /* 0x0000003002677812 */ /* 0x000fe200078e7867 */
[----:B------:R-:W-:Y:S01]  /*4c20*/  IMAD.MOV.U32 R108, RZ, RZ, RZ ;  /* 0x000000ffff6c7224 */ /* 0x000fe200078e00ff */
[----:B------:R-:W-:Y:S01]  /*4c30*/  LOP3.LUT R0, R0, 0x200, R5, 0xf8, !PT ;  /* 0x0000020000007812 */ /* 0x000fe200078ef805 */
[----:B------:R-:W-:Y:S01]  /*4c40*/  IMAD.SHL.U32 R5, R101, 0x10, RZ ;  /* 0x0000001065057824 */ /* 0x000fe200078e00ff */
[----:B------:R-:W-:Y:S01]  /*4c50*/  LOP3.LUT R46, R46, 0x600000, RZ, 0xc0, !PT ;  /* 0x006000002e2e7812 */ /* 0x000fe200078ec0ff */
[----:B------:R-:W4:Y:S01]  /*4c60*/  LDC R98, c[0x0][0xb20] ;  /* 0x0002c800ff627b82 */ /* 0x000f220000000800 */
[----:B------:R-:W3:Y:S01]  /*4c70*/  LDS R3, [UR43+0x1a0] ;  /* 0x0001a02bff037984 */ /* 0x000ee20008000800 */
[----:B------:R-:W-:Y:S01]  /*4c80*/  LOP3.LUT R103, R0, R103, RZ, 0xfc, !PT ;  /* 0x0000006700677212 */ /* 0x000fe200078efcff */
[----:B------:R-:W-:Y:S01]  /*4c90*/  IMAD.U32 R109, RZ, RZ, UR4 ;  /* 0x00000004ff6d7e24 */ /* 0x000fe2000f8e00ff */
[----:B------:R-:W-:Y:S01]  /*4ca0*/  LOP3.LUT R5, R5, 0x20, RZ, 0xc0, !PT ;  /* 0x0000002005057812 */ /* 0x000fe200078ec0ff */
[----:B------:R-:W1:Y:S01]  /*4cb0*/  LDCU.64 UR46, c[0x0][0x348] ;  /* 0x00006900ff2e77ac */ /* 0x000e620008000a00 */
[----:B------:R-:W-:-:S02]  /*4cc0*/  IADD3 R102, PT, PT, R103, UR43, RZ ;  /* 0x0000002b67667c10 */ /* 0x000fc4000fffe0ff */
[----:B------:R-:W1:Y:S01]  /*4cd0*/  LDC R41, c[0x0][0xb30] ;  /* 0x0002cc00ff297b82 */ /* 0x000e620000000800 */
[----:B------:R-:W1:Y:S01]  /*4ce0*/  LDCU.64 UR38, c[0x0][0x888] ;  /* 0x00011100ff2677ac */ /* 0x000e620008000a00 */
[----:B------:R-:W-:Y:S01]  /*4cf0*/  IADD3 R102, PT, PT, -R5, 0x200, R102 ;  /* 0x0000020005667810 */ /* 0x000fe20007ffe166 */
[----:B------:R-:W-:-:S05]  /*4d00*/  UIADD3 UR42, UPT, UPT, UR43, 0x200, URZ ;  /* 0x000002002b2a7890 */ /* 0x000fca000fffe0ff */
[----:B------:R-:W1:Y:S08]  /*4d10*/  LDC.64 R88, c[0x0][0xb10] ;  /* 0x0002c400ff587b82 */ /* 0x000e700000000a00 */
[----:B------:R-:W1:Y:S08]  /*4d20*/  LDC.64 R38, c[0x0][0xb18] ;  /* 0x0002c600ff267b82 */ /* 0x000e700000000a00 */
[----:B------:R-:W1:Y:S08]  /*4d30*/  LDC.64 R84, c[0x0][0x888] ;  /* 0x00022200ff547b82 */ /* 0x000e700000000a00 */
[----:B------:R-:W1:Y:S01]  /*4d40*/  LDC.64 R36, c[0x0][0xb28] ;  /* 0x0002ca00ff247b82 */ /* 0x000e620000000a00 */
[----:B---3--:R-:W-:-:S07]  /*4d50*/  IMAD.IADD R46, R3, 0x1, R46 ;  /* 0x00000001032e7824 */ /* 0x008fce00078e022e */
[----:B------:R-:W3:Y:S08]  /*4d60*/  LDC.64 R86, c[0x0][0x890] ;  /* 0x00022400ff567b82 */ /* 0x000ef00000000a00 */
[----:B------:R-:W1:Y:S08]  /*4d70*/  LDC.64 R82, c[0x0][0x8b0] ;  /* 0x00022c00ff527b82 */ /* 0x000e700000000a00 */
[----:B------:R-:W1:Y:S08]  /*4d80*/  LDC.64 R80, c[0x0][0x8a8] ;  /* 0x00022a00ff507b82 */ /* 0x000e700000000a00 */
[----:B--2-4-:R-:W1:Y:S02]  /*4d90*/  LDC R100, c[0x0][0x374] ;  /* 0x0000dd00ff647b82 */ /* 0x014e640000000800 */
.L_x_104:
[----:B------:R-:W-:Y:S02]  /*4da0*/  LEA R0, R111, UR43, 0x3 ;  /* 0x0000002b6f007c11 */ /* 0x000fe4000f8e18ff */
[----:B------:R-:W-:Y:S02]  /*4db0*/  SHF.L.U32 R3, R107, 0x1f, RZ ;  /* 0x0000001f6b037819 */ /* 0x000fe400000006ff */
[----:B------:R-:W-:Y:S02]  /*4dc0*/  LEA R16, R111, UR43, 0x4 ;  /* 0x0000002b6f107c11 */ /* 0x000fe4000f8e20ff */
[----:B--2---:R-:W2:Y:S02]  /*4dd0*/  SYNCS.PHASECHK.TRANS64.TRYWAIT P0, [R0+URZ+0xf0], R3 ;  /* 0x0000f003000075a7 */ /* 0x004ea400080011ff */
[----:B-12---:R-:W-:Y:S05]  /*4de0*/  @!P0 BRA `(.L_x_87) ;  /* 0x0000002400248947 */ /* 0x006fea0003800000 */
.L_x_154:
[----:B------:R-:W4:Y:S01]  /*4df0*/  LDC.64 R12, c[0x0][0xb10] ;  /* 0x0002c400ff0c7b82 */ /* 0x000f220000000a00 */
[----:B------:R-:W3:Y:S01]  /*4e00*/  LDS.128 R16, [R16+0x180] ;  /* 0x0001800010107984 */ /* 0x000ee20000000c00 */
[----:B-1----:R-:W-:Y:S01]  /*4e10*/  ISETP.NE.AND P1, PT, R41, 0x1, PT ;  /* 0x000000012900780c */ /* 0x002fe20003f25270 */
[----:B--2---:R-:W-:Y:S01]  /*4e20*/  VIADD R0, R0, 0x100 ;  /* 0x0000010000007836 */ /* 0x004fe20000000000 */
[----:B------:R-:W-:Y:S04]  /*4e30*/  ISETP.GE.AND P0, PT, R40, 0x1, PT ;  /* 0x000000012800780c */ /* 0x000fe80003f06270 */
[----:B------:R-:W1:Y:S01]  /*4e40*/  LDC.64 R10, c[0x0][0xb18] ;  /* 0x0002c600ff0a7b82 */ /* 0x000e620000000a00 */
[----:B------:R-:W-:Y:S01]  /*4e50*/  PRMT R0, RZ, 0x654, R0 ;  /* 0x00000654ff007816 */ /* 0x000fe20000000000 */
[----:B------:R-:W-:Y:S01]  /*4e60*/  @!PT LDS RZ, [RZ] ;  /* 0x00000000fffff984 */ /* 0x000fe20000000800 */
[----:B------:R-:W-:Y:S01]  /*4e70*/  @!PT LDS RZ, [RZ] ;  /* 0x00000000fffff984 */ /* 0x000fe20000000800 */
[----:B------:R-:W-:Y:S01]  /*4e80*/  @!PT LDS RZ, [RZ] ;  /* 0x00000000fffff984 */ /* 0x000fe20000000800 */
[----:B------:R-:W-:Y:S01]  /*4e90*/  @!PT LDS RZ, [RZ] ;  /* 0x00000000fffff984 */ /* 0x000fe20000000800 */
[----:B------:R2:W-:Y:S06]  /*4ea0*/  MEMBAR.ALL.CTA ;  /* 0x0000000000007992 */ /* 0x0005ec0000008000 */
[----:B--2---:R-:W2:Y:S01]  /*4eb0*/  FENCE.VIEW.ASYNC.S ;  /* 0x00000000000073c6 */ /* 0x004ea20000000000 */
[----:B------:R-:W1:Y:S08]  /*4ec0*/  @!P1 LDC R14, c[0x0][0xb20] ;  /* 0x0002c800ff0e9b82 */ /* 0x000e700000000800 */
[----:B------:R-:W1:Y:S01]  /*4ed0*/  @!P1 LDC R9, c[0x0][0xb0c] ;  /* 0x0002c300ff099b82 */ /* 0x000e620000000800 */
[----:B--2---:R2:W-:Y:S01]  /*4ee0*/  SYNCS.ARRIVE.TRANS64.RED.A1T0 RZ, [R0+URZ], RZ ;  /* 0x000000ff00ff79a7 */ /* 0x0045e200081004ff */
[----:B---3--:R-:W-:Y:S04]  /*4ef0*/  LOP3.LUT P4, RZ, R18, 0x1, RZ, 0xc0, !PT ;  /* 0x0000000112ff7812 */ /* 0x008fe8000788c0ff */
[----:B------:R-:W-:Y:S09]  /*4f00*/  P2R R110, PR, RZ, 0x10 ;  /* 0x00000010ff6e7803 */ /* 0x000ff20000000000 */
[----:B------:R-:W-:Y:S02]  /*4f10*/  @P4 MOV R45, R16 ;  /* 0x00000010002d4202 */ /* 0x000fe40000000f00 */
[----:B------:R-:W-:Y:S01]  /*4f20*/  @P4 LOP3.LUT R43, R17, 0xffff, RZ, 0xc0, !PT ;  /* 0x0000ffff112b4812 */ /* 0x000fe200078ec0ff */
[----:B--2-4-:R-:W-:Y:S06]  /*4f30*/  @!P0 BRA `(.L_x_88) ;  /* 0x0000000000a48947 */ /* 0x014fec0003800000 */
[----:B------:R-:W-:Y:S01]  /*4f40*/  IMAD.HI.U32 R21, R100, R39, RZ ;  /* 0x0000002764157227 */ /* 0x000fe200078e00ff */
[----:B------:R-:W-:Y:S02]  /*4f50*/  ISETP.NE.AND P0, PT, R38, 0x1, PT ;  /* 0x000000012600780c */ /* 0x000fe40003f05270 */
[----:B------:R-:W-:Y:S01]  /*4f60*/  ISETP.NE.AND P2, PT, R40, 0x1, PT ;  /* 0x000000012800780c */ /* 0x000fe20003f45270 */
[----:B------:R-:W-:Y:S01]  /*4f70*/  IMAD.HI.U32 R20, R99, R88, RZ ;  /* 0x0000005863147227 */ /* 0x000fe200078e00ff */
[----:B------:R-:W-:Y:S02]  /*4f80*/  SHF.R.U32.HI R21, RZ, R98, R21 ;  /* 0x00000062ff157219 */ /* 0x000fe40000011615 */
[----:B------:R-:W-:Y:S01]  /*4f90*/  ISETP.NE.AND P3, PT, R42, 0x1, PT ;  /* 0x000000012a00780c */ /* 0x000fe20003f65270 */
[----:B------:R-:W-:Y:S01]  /*4fa0*/  IMAD.HI.U32 R24, R45, R88, RZ ;  /* 0x000000582d187227 */ /* 0x000fe200078e00ff */
[----:B------:R-:W-:Y:S02]  /*4fb0*/  SHF.R.U32.HI R20, RZ, R89, R20 ;  /* 0x00000059ff147219 */ /* 0x000fe40000011614 */
[----:B------:R-:W-:Y:S01]  /*4fc0*/  SEL R3, R100, R21, !P0 ;  /* 0x0000001564037207 */ /* 0x000fe20004000000 */
[----:B------:R-:W-:Y:S01]  /*4fd0*/  IMAD.HI.U32 R21, R43, R39, RZ ;  /* 0x000000272b157227 */ /* 0x000fe200078e00ff */
[----:B------:R-:W-:Y:S02]  /*4fe0*/  SEL R7, R99, R20, !P3 ;  /* 0x0000001463077207 */ /* 0x000fe40005800000 */
[----:B------:R-:W-:Y:S01]  /*4ff0*/  SHF.R.U32.HI R24, RZ, R89, R24 ;  /* 0x00000059ff187219 */ /* 0x000fe20000011618 */
[-C--:B------:R-:W-:Y:S04]  /*5000*/  IMAD.HI.U32 R20, R3, R36.reuse, RZ ;  /* 0x0000002403147227 */ /* 0x080fe800078e00ff */
[----:B------:R-:W-:Y:S01]  /*5010*/  IMAD.HI.U32 R22, R7, R36, RZ ;  /* 0x0000002407167227 */ /* 0x000fe200078e00ff */
[-C--:B------:R-:W-:Y:S02]  /*5020*/  @P2 SHF.R.U32.HI R3, RZ, R37.reuse, R20 ;  /* 0x00000025ff032219 */ /* 0x080fe40000011614 */
[----:B------:R-:W-:Y:S02]  /*5030*/  SHF.R.U32.HI R20, RZ, R98, R21 ;  /* 0x00000062ff147219 */ /* 0x000fe40000011615 */
[----:B------:R-:W-:Y:S01]  /*5040*/  @P2 SHF.R.U32.HI R7, RZ, R37, R22 ;  /* 0x00000025ff072219 */ /* 0x000fe20000011616 */
[C---:B------:R-:W-:Y:S01]  /*5050*/  IMAD R2, R40.reuse, R3, RZ ;  /* 0x0000000328027224 */ /* 0x040fe200078e02ff */
[----:B------:R-:W-:Y:S02]  /*5060*/  SEL R5, R43, R20, !P0 ;  /* 0x000000142b057207 */ /* 0x000fe40004000000 */
[----:B------:R-:W-:Y:S01]  /*5070*/  SEL R3, R45, R24, !P3 ;  /* 0x000000182d037207 */ /* 0x000fe20005800000 */
[----:B------:R-:W-:Y:S01]  /*5080*/  IMAD R4, R40, R7, RZ ;  /* 0x0000000728047224 */ /* 0x000fe200078e02ff */
[C---:B------:R-:W-:Y:S01]  /*5090*/  ISETP.GE.AND P0, PT, R5.reuse, R2, PT ;  /* 0x000000020500720c */ /* 0x040fe20003f06270 */
[----:B------:R-:W-:Y:S03]  /*50a0*/  IMAD.HI.U32 R6, R5, R36, RZ ;  /* 0x0000002405067227 */ /* 0x000fe600078e00ff */
[----:B------:R-:W-:Y:S01]  /*50b0*/  ISETP.GE.OR P0, PT, R3, R4, P0 ;  /* 0x000000040300720c */ /* 0x000fe20000706670 */
[----:B------:R-:W-:Y:S01]  /*50c0*/  IMAD.MOV R4, RZ, RZ, -R3 ;  /* 0x000000ffff047224 */ /* 0x000fe200078e0a03 */
[-C--:B------:R-:W-:Y:S03]  /*50d0*/  SHF.R.U32.HI R6, RZ, R37.reuse, R6 ;  /* 0x00000025ff067219 */ /* 0x080fe60000011606 */
[----:B------:R-:W-:Y:S01]  /*50e0*/  IMAD R45, R42, R4, R45 ;  /* 0x000000042a2d7224 */ /* 0x000fe200078e022d */
[----:B------:R-:W-:Y:S05]  /*50f0*/  SEL R15, R5, R6, !P2 ;  /* 0x00000006050f7207 */ /* 0x000fea0005000000 */
[----:B------:R-:W-:Y:S02]  /*5100*/  IMAD.MOV R6, RZ, RZ, -R15 ;  /* 0x000000ffff067224 */ /* 0x000fe400078e0a0f */
[C---:B------:R-:W-:Y:S04]  /*5110*/  @!P0 IMAD.HI.U32 R2, R3.reuse, R36, RZ ;  /* 0x0000002403028227 */ /* 0x040fe800078e00ff */
[----:B------:R-:W-:Y:S01]  /*5120*/  IMAD R6, R40, R6, R5 ;  /* 0x0000000628067224 */ /* 0x000fe200078e0205 */
[----:B------:R-:W-:Y:S04]  /*5130*/  @!P0 SHF.R.U32.HI R2, RZ, R37, R2 ;  /* 0x00000025ff028219 */ /* 0x000fe80000011602 */
[----:B------:R-:W-:Y:S02]  /*5140*/  @!P0 SEL R0, R3, R2, !P2 ;  /* 0x0000000203008207 */ /* 0x000fe40005000000 */
[----:B------:R-:W-:Y:S02]  /*5150*/  IADD3 R2, PT, PT, -R5, RZ, RZ ;  /* 0x000000ff05027210 */ /* 0x000fe40007ffe1ff */
[----:B------:R-:W-:Y:S01]  /*5160*/  @!P0 IADD3 R8, PT, PT, R15, -R0, RZ ;  /* 0x800000000f088210 */ /* 0x000fe20007ffe0ff */
[----:B------:R-:W-:Y:S02]  /*5170*/  @!P0 IMAD R0, R7, R6, R0 ;  /* 0x0000000607008224 */ /* 0x000fe400078e0200 */
[----:B------:R-:W-:Y:S02]  /*5180*/  IMAD R43, R38, R2, R43 ;  /* 0x00000002262b7224 */ /* 0x000fe400078e022b */
[----:B------:R-:W-:Y:S02]  /*5190*/  @!P0 IMAD R5, R8, R40, R3 ;  /* 0x0000002808058224 */ /* 0x000fe400078e0203 */
[----:B------:R-:W-:Y:S04]  /*51a0*/  @!P0 IMAD.MOV.U32 R3, RZ, RZ, R0 ;  /* 0x000000ffff038224 */ /* 0x000fe800078e0000 */
[----:B------:R-:W-:Y:S02]  /*51b0*/  IMAD R45, R3, R42, R45 ;  /* 0x0000002a032d7224 */ /* 0x000fe400078e022d */
[----:B------:R-:W-:Y:S07]  /*51c0*/  IMAD R43, R5, R38, R43 ;  /* 0x00000026052b7224 */ /* 0x000fee00078e022b */
.L_x_88:
[----:B------:R-:W-:Y:S01]  /*51d0*/  @!P1 IMAD.HI.U32 R0, R45, R12, RZ ;  /* 0x0000000c2d009227 */ /* 0x000fe200078e00ff */
[----:B-1----:R-:W-:Y:S01]  /*51e0*/  @!P1 ISETP.NE.AND P0, PT, R10, 0x1, PT ;  /* 0x000000010a00980c */ /* 0x002fe20003f05270 */
[----:B------:R-:W-:Y:S01]  /*51f0*/  ULOP3.LUT UP0, URZ, UR42, 0x1b0, URZ, 0xc0, !UPT ;  /* 0x000001b02aff7892 */ /* 0x000fe2000f80c0ff */
[----:B------:R-:W-:Y:S01]  /*5200*/  @!P1 ISETP.NE.AND P2, PT, R9, 0x1, PT ;  /* 0x000000010900980c */ /* 0x000fe20003f45270 */
[----:B------:R-:W-:Y:S01]  /*5210*/  @!P1 IMAD.HI.U32 R3, R43, R11, RZ ;  /* 0x0000000b2b039227 */ /* 0x000fe200078e00ff */
[----:B------:R-:W-:Y:S02]  /*5220*/  @!P1 SHF.R.U32.HI R0, RZ, R13, R0 ;  /* 0x0000000dff009219 */ /* 0x000fe40000011600 */
[----:B------:R-:W-:Y:S01]  /*5230*/  @P4 SHF.R.U32.HI R105, RZ, 0x10, R17 ;  /* 0x00000010ff694819 */ /* 0x000fe20000011611 */
[----:B------:R-:W-:Y:S01]  /*5240*/  VIADD R111, R111, 0x1 ;  /* 0x000000016f6f7836 */ /* 0x000fe20000000000 */
[----:B------:R-:W-:Y:S02]  /*5250*/  @!P1 SHF.R.U32.HI R2, RZ, R14, R3 ;  /* 0x0000000eff029219 */ /* 0x000fe40000011603 */
[----:B------:R-:W-:Y:S02]  /*5260*/  @!P1 SEL R3, R45, R0, !P2 ;  /* 0x000000002d039207 */ /* 0x000fe40005000000 */
[----:B------:R-:W-:Y:S05]  /*5270*/  @!P1 SEL R2, R43, R2, !P0 ;  /* 0x000000022b029207 */ /* 0x000fea0004000000 */
[----:B------:R-:W-:Y:S02]  /*5280*/  @!P1 IMAD.IADD R0, R2, 0x1, -R3 ;  /* 0x0000000102009824 */ /* 0x000fe400078e0a03 */
[----:B------:R-:W-:Y:S02]  /*5290*/  @!P1 IMAD.IADD R2, R3, 0x1, -R2 ;  /* 0x0000000103029824 */ /* 0x000fe400078e0a02 */
[----:B------:R-:W-:Y:S02]  /*52a0*/  @!P1 IMAD R45, R0, R9, R45 ;  /* 0x00000009002d9224 */ /* 0x000fe400078e022d */
[----:B------:R-:W-:Y:S01]  /*52b0*/  @!P1 IMAD R43, R2, R10, R43 ;  /* 0x0000000a022b9224 */ /* 0x000fe200078e022b */
[----:B------:R-:W-:Y:S06]  /*52c0*/  BRA.U !UP0, `(.L_x_89) ;  /* 0x0000000108407547 */ /* 0x000fec000b800000 */
[----:B------:R-:W1:Y:S01]  /*52d0*/  LDCU.64 UR8, c[0x4][0x80] ;  /* 0x01001000ff0877ac */ /* 0x000e620008000a00 */
[----:B------:R-:W-:Y:S01]  /*52e0*/  MOV R3, 0x0 ;  /* 0x0000000000037802 */ /* 0x000fe20000000f00 */
[----:B------:R-:W-:Y:S02]  /*52f0*/  HFMA2 R12, -RZ, RZ, 0, 5.9604644775390625e-08 ;  /* 0x00000001ff0c7431 */ /* 0x000fe400000001ff */
[----:B------:R-:W-:Y:S02]  /*5300*/  IMAD.MOV.U32 R8, RZ, RZ, 0x70 ;  /* 0x00000070ff087424 */ /* 0x000fe400078e00ff */
[----:B------:R-:W-:Y:S01]  /*5310*/  IMAD.MOV.U32 R13, RZ, RZ, RZ ;  /* 0x000000ffff0d7224 */ /* 0x000fe200078e00ff */
[----:B------:R-:W2:Y:S01]  /*5320*/  LDCU.64 UR6, c[0x4][0x88] ;  /* 0x01001100ff0677ac */ /* 0x000ea20008000a00 */
[----:B------:R-:W3:Y:S01]  /*5330*/  LDC.64 R2, c[0x4][R3] ;  /* 0x0100000003027b82 */ /* 0x000ee20000000a00 */
[----:B------:R-:W4:Y:S01]  /*5340*/  LDCU.64 UR4, c[0x4][0x8] ;  /* 0x01000100ff0477ac */ /* 0x000f220008000a00 */
[----:B-1----:R-:W-:Y:S01]  /*5350*/  MOV R5, UR9 ;  /* 0x0000000900057c02 */ /* 0x002fe20008000f00 */
[----:B------:R-:W-:Y:S01]  /*5360*/  IMAD.U32 R4, RZ, RZ, UR8 ;  /* 0x00000008ff047e24 */ /* 0x000fe2000f8e00ff */
[----:B--2---:R-:W-:Y:S01]  /*5370*/  MOV R7, UR7 ;  /* 0x0000000700077c02 */ /* 0x004fe20008000f00 */
[----:B------:R-:W-:Y:S01]  /*5380*/  IMAD.U32 R6, RZ, RZ, UR6 ;  /* 0x00000006ff067e24 */ /* 0x000fe2000f8e00ff */
[----:B----4-:R-:W-:Y:S01]  /*5390*/  MOV R11, UR5 ;  /* 0x00000005000b7c02 */ /* 0x010fe20008000f00 */
[----:B------:R-:W-:Y:S02]  /*53a0*/  IMAD.U32 R10, RZ, RZ, UR4 ;  /* 0x00000004ff0a7e24 */ /* 0x000fe4000f8e00ff */
[----:B------:R-:W-:Y:S07]  /*53b0*/  LEPC R20, `(.L_x_89) ;  /* 0x000000001014794e */ /* 0x000fee0000000000 */
[----:B---3-5:R-:W-:Y:S05]  /*53c0*/  CALL.ABS.NOINC R2 ;  /* 0x0000000002007343 */ /* 0x028fea0003c00000 */
.L_x_89:
[----:B------:R-:W-:Y:S01]  /*53d0*/  LOP3.LUT P0, RZ, R109, 0x1b0, RZ, 0xc0, !PT ;  /* 0x000001b06dff7812 */ /* 0x000fe2000780c0ff */
[----:B------:R-:W-:Y:S11]  /*53e0*/  BSSY.RECONVERGENT B6, `(.L_x_90) ;  /* 0x0000013000067945 */ /* 0x000ff60003800200 */
[----:B------:R-:W-:Y:S01]  /*53f0*/  @!UPT UIADD3 URZ, UPT, UPT, URZ, URZ, URZ ;  /* 0x000000fffffff290 */ /* 0x000fe2000fffe0ff */
[----:B------:R-:W-:Y:S05]  /*5400*/  @!P0 BRA `(.L_x_91) ;  /* 0x0000000000408947 */ /* 0x000fea0003800000 */
        /* <DEDUP_REMOVED lines=16> */
.L_x_91:
[----:B------:R-:W-:Y:S05]  /*5510*/  BSYNC.RECONVERGENT B6 ;  /* 0x0000000000067941 */ /* 0x000fea0003800200 */
.L_x_90:
[----:B------:R-:W-:Y:S01]  /*5520*/  ISETP.NE.U32.AND P3, PT, R86, RZ, PT ;  /* 0x000000ff5600720c */ /* 0x000fe20003f65070 */
[----:B------:R-:W-:Y:S01]  /*5530*/  UISETP.NE.AND UP1, UPT, UR44, URZ, UPT ;  /* 0x000000ff2c00728c */ /* 0x000fe2000bf25270 */
[----:B------:R-:W-:Y:S02]  /*5540*/  ISETP.NE.U32.AND P4, PT, R82, RZ, PT ;  /* 0x000000ff5200720c */ /* 0x000fe40003f85070 */
[----:B------:R-:W-:Y:S02]  /*5550*/  ISETP.NE.AND.EX P3, PT, R87, RZ, PT, P3 ;  /* 0x000000ff5700720c */ /* 0x000fe40003f65330 */
[----:B------:R-:W-:Y:S02]  /*5560*/  PLOP3.LUT P1, PT, PT, PT, PT, 0x8, 0x80 ;  /* 0x000000000080781c */ /* 0x000fe40003f2e170 */
[----:B------:R-:W-:Y:S02]  /*5570*/  PLOP3.LUT P0, PT, PT, PT, UP1, 0x80, 0x8 ;  /* 0x000000000008781c */ /* 0x000fe40003f0f018 */
[----:B------:R-:W-:Y:S02]  /*5580*/  ISETP.NE.AND.EX P4, PT, R83, RZ, PT, P4 ;  /* 0x000000ff5300720c */ /* 0x000fe40003f85340 */
[----:B------:R-:W1:Y:S09]  /*5590*/  @UP1 LDCU.64 UR4, c[0x0][0x888] ;  /* 0x00011100ff0417ac */ /* 0x000e720008000a00 */
[----:B------:R-:W-:Y:S01]  /*55a0*/  @P0 PLOP3.LUT P1, PT, P3, PT, PT, 0x80, 0x8 ;  /* 0x000000000008081c */ /* 0x000fe20001f2f070 */
[----:B-1----:R-:W-:Y:S04]  /*55b0*/  @UP1 UISETP.NE.U32.AND UP0, UPT, UR4, URZ, UPT ;  /* 0x000000ff0400128c */ /* 0x002fe8000bf05070 */
[----:B------:R-:W-:Y:S04]  /*55c0*/  @UP1 UISETP.NE.AND.EX UP0, UPT, UR5, URZ, UPT, UP0 ;  /* 0x000000ff0500128c */ /* 0x000fe8000bf05300 */
[----:B------:R-:W-:Y:S01]  /*55d0*/  @UP1 USEL UR4, URZ, 0xffffffff, UP0 ;  /* 0xffffffffff041887 */ /* 0x000fe20008000000 */
[----:B------:R-:W-:Y:S11]  /*55e0*/  @!P3 BRA `(.L_x_92) ;  /* 0x00000000002cb947 */ /* 0x000ff60003800000 */
[----:B------:R-:W-:Y:S01]  /*55f0*/  ISETP.NE.U32.AND P2, PT, R84, RZ, PT ;  /* 0x000000ff5400720c */ /* 0x000fe20003f45070 */
[----:B------:R-:W-:Y:S03]  /*5600*/  IMAD.MOV.U32 R96, RZ, RZ, 0x1 ;  /* 0x00000001ff607424 */ /* 0x000fe600078e00ff */
[----:B------:R-:W-:Y:S11]  /*5610*/  ISETP.NE.AND.EX P2, PT, R85, RZ, PT, P2 ;  /* 0x000000ff5500720c */ /* 0x000ff60003f45320 */
[----:B------:R-:W-:Y:S02]  /*5620*/  @!UPT UIADD3 URZ, UPT, UPT, URZ, URZ, URZ ;  /* 0x000000fffffff290 */ /* 0x000fe4000fffe0ff */
[----:B------:R-:W1:Y:S01]  /*5630*/  @P2 LDC.64 R2, c[0x0][0x888] ;  /* 0x00022200ff022b82 */ /* 0x000e620000000a00 */
[----:B------:R-:W-:Y:S04]  /*5640*/  @P2 IMAD R0, R86, UR36, RZ ;  /* 0x0000002456002c24 */ /* 0x000fe8000f8e02ff */
[----:B-1----:R-:W-:Y:S04]  /*5650*/  @P2 IMAD.WIDE R2, R0, 0x4, R2 ;  /* 0x0000000400022825 */ /* 0x002fe800078e0202 */
[----:B------:R-:W-:Y:S01]  /*5660*/  HFMA2 R0, -RZ, RZ, 0, 5.9604644775390625e-08 ;  /* 0x00000001ff007431 */ /* 0x000fe200000001ff */
[----:B-----5:R1:W5:Y:S04]  /*5670*/  @P2 LDG.E R49, desc[UR40][R2.64] ;  /* 0x0000002802312981 */ /* 0x020368000c1e1900 */
[----:B------:R-:W-:Y:S01]  /*5680*/  @!P2 PRMT R96, R0, 0x7610, R96 ;  /* 0x000076100060a816 */ /* 0x000fe20000000060 */
[----:B-1----:R-:W2:Y:S06]  /*5690*/  @!P2 LDC R49, c[0x0][0x880] ;  /* 0x00022000ff31ab82 */ /* 0x002eac0000000800 */
.L_x_92:
[----:B------:R-:W-:Y:S05]  /*56a0*/  @!P4 BRA `(.L_x_93) ;  /* 0x000000000020c947 */ /* 0x000fea0003800000 */
[----:B------:R-:W-:Y:S04]  /*56b0*/  ISETP.NE.U32.AND P2, PT, R80, RZ, PT ;  /* 0x000000ff5000720c */ /* 0x000fe80003f45070 */
[----:B------:R-:W-:Y:S11]  /*56c0*/  ISETP.NE.AND.EX P2, PT, R81, RZ, PT, P2 ;  /* 0x000000ff5100720c */ /* 0x000ff60003f45320 */
[----:B------:R-:W-:Y:S02]  /*56d0*/  @!UPT UIADD3 URZ, UPT, UPT, URZ, URZ, URZ ;  /* 0x000000fffffff290 */ /* 0x000fe4000fffe0ff */
[----:B------:R-:W1:Y:S01]  /*56e0*/  @P2 LDC.64 R2, c[0x0][0x8a8] ;  /* 0x00022a00ff022b82 */ /* 0x000e620000000a00 */
[----:B------:R-:W-:Y:S04]  /*56f0*/  @P2 IMAD R0, R82, UR36, RZ ;  /* 0x0000002452002c24 */ /* 0x000fe8000f8e02ff */
[----:B-1----:R-:W-:Y:S05]  /*5700*/  @P2 IMAD.WIDE R2, R0, 0x4, R2 ;  /* 0x0000000400022825 */ /* 0x002fea00078e0202 */
[----:B-----5:R1:W5:Y:S02]  /*5710*/  @P2 LDG.E R47, desc[UR40][R2.64] ;  /* 0x00000028022f2981 */ /* 0x020364000c1e1900 */
[----:B-1----:R-:W3:Y:S02]  /*5720*/  @!P2 LDC R47, c[0x0][0x8a0] ;  /* 0x00022800ff2fab82 */ /* 0x002ee40000000800 */
.L_x_93:
[----:B--2--5:R-:W-:Y:S01]  /*5730*/  @P0 FSETP.NEU.AND P4, PT, R49, RZ, PT ;  /* 0x000000ff3100020b */ /* 0x024fe20003f8d000 */
[----:B------:R-:W-:Y:S01]  /*5740*/  IMAD.U32 R0, RZ, RZ, UR4 ;  /* 0x00000004ff007e24 */ /* 0x000fe2000f8e00ff */
[----:B------:R-:W-:Y:S01]  /*5750*/  @P0 LOP3.LUT P2, RZ, R96, 0xff, RZ, 0xc0, !PT ;  /* 0x000000ff60ff0812 */ /* 0x000fe2000784c0ff */
[----:B------:R-:W-:Y:S01]  /*5760*/  BSSY B1, `(.L_x_94) ;  /* 0x0000039000017945 */ /* 0x000fe20003800000 */
[----:B------:R-:W-:Y:S02]  /*5770*/  @P0 SEL R9, RZ, 0xffffffff, P4 ;  /* 0xffffffffff090807 */ /* 0x000fe40002000000 */
[----:B------:R-:W-:Y:S02]  /*5780*/  CS2R R54, SRZ ;  /* 0x0000000000367805 */ /* 0x000fe4000001ff00 */
[----:B------:R-:W-:Y:S02]  /*5790*/  LEA R92, R44, UR43, 0x3 ;  /* 0x0000002b2c5c7c11 */ /* 0x000fe4000f8e18ff */
[----:B------:R-:W-:Y:S02]  /*57a0*/  CS2R R52, SRZ ;  /* 0x0000000000347805 */ /* 0x000fe4000001ff00 */
[----:B------:R-:W-:Y:S02]  /*57b0*/  @P1 SEL R9, R0, R9, !P2 ;  /* 0x0000000900091207 */ /* 0x000fe40005000000 */
[----:B------:R-:W-:Y:S02]  /*57c0*/  CS2R R58, SRZ ;  /* 0x00000000003a7805 */ /* 0x000fe4000001ff00 */
[----:B------:R-:W-:Y:S02]  /*57d0*/  SHF.L.U32 R7, R108, 0x1f, RZ ;  /* 0x0000001f6c077819 */ /* 0x000fe400000006ff */
[----:B------:R-:W-:Y:S02]  /*57e0*/  CS2R R56, SRZ ;  /* 0x0000000000387805 */ /* 0x000fe4000001ff00 */
[----:B------:R-:W-:Y:S02]  /*57f0*/  @P0 LOP3.LUT R9, R9, 0x1, RZ, 0xc0, !PT ;  /* 0x0000000109090812 */ /* 0x000fe400078ec0ff */
[C---:B------:R-:W-:Y:S02]  /*5800*/  LEA.HI R5, R44.reuse, R44, RZ, 0x1 ;  /* 0x0000002c2c057211 */ /* 0x040fe400078f08ff */
[----:B------:R-:W-:Y:S02]  /*5810*/  ISETP.NE.U32.OR P1, PT, R9, 0x1, !P0 ;  /* 0x000000010900780c */ /* 0x000fe40004725470 */
[----:B------:R-:W-:Y:S01]  /*5820*/  PLOP3.LUT P5, PT, PT, PT, PT, 0x8, 0x80 ;  /* 0x000000000080781c */ /* 0x000fe20003fae170 */
[C---:B------:R-:W-:Y:S01]  /*5830*/  IMAD.SHL.U32 R3, R5.reuse, 0x20, RZ ;  /* 0x0000002005037824 */ /* 0x040fe200078e00ff */
[----:B------:R-:W-:Y:S04]  /*5840*/  LOP3.LUT R5, R5, 0xffe, RZ, 0xc0, !PT ;  /* 0x00000ffe05057812 */ /* 0x000fe800078ec0ff */
[----:B------:R-:W-:Y:S01]  /*5850*/  LOP3.LUT R3, R3, 0xffffffc0, RZ, 0xc0, !PT ;  /* 0xffffffc003037812 */ /* 0x000fe200078ec0ff */
[----:B------:R-:W-:Y:S04]  /*5860*/  IMAD.IADD R32, R44, 0x1, -R5 ;  /* 0x000000012c207824 */ /* 0x000fe800078e0a05 */
[----:B------:R-:W-:Y:S01]  /*5870*/  @P1 SHF.L.U32 R2, R106, 0x1f, RZ ;  /* 0x0000001f6a021819 */ /* 0x000fe200000006ff */
[----:B------:R-:W-:Y:S03]  /*5880*/  IMAD.IADD R3, R46, 0x1, R3 ;  /* 0x000000012e037824 */ /* 0x000fe600078e0203 */
[----:B------:R-:W1:Y:S01]  /*5890*/  @P1 SYNCS.PHASECHK.TRANS64.TRYWAIT P0, [UR43+0xd0], R2 ;  /* 0x0000d002ff0015a7 */ /* 0x000e62000800112b */
[----:B------:R-:W-:Y:S01]  /*58a0*/  IMAD R32, R32, 0x100000, R3 ;  /* 0x0010000020207824 */ /* 0x000fe200078e0203 */
[----:B------:R2:W4:Y:S01]  /*58b0*/  SYNCS.PHASECHK.TRANS64.TRYWAIT P4, [R92+URZ+0x110], R7 ;  /* 0x000110075c0075a7 */ /* 0x00052200080811ff */
[----:B-1----:R-:W-:Y:S01]  /*58c0*/  @P1 PLOP3.LUT P5, PT, P0, PT, PT, 0x8, 0x80 ;  /* 0x000000000080181c */ /* 0x002fe200007ae170 */
[----:B------:R-:W-:Y:S01]  /*58d0*/  @!UPT UIADD3 URZ, UPT, UPT, URZ, URZ, URZ ;  /* 0x000000fffffff290 */ /* 0x000fe2000fffe0ff */
[----:B--2---:R-:W-:Y:S11]  /*58e0*/  @!P1 BRA `(.L_x_95) ;  /* 0x0000000000809947 */ /* 0x004ff60003800000 */
[----:B------:R-:W-:Y:S01]  /*58f0*/  ISETP.NE.U32.AND P0, PT, RZ, UR38, PT ;  /* 0x00000026ff007c0c */ /* 0x000fe2000bf05070 */
[----:B------:R-:W-:Y:S01]  /*5900*/  BSSY B0, `(.L_x_96) ;  /* 0x0000012000007945 */ /* 0x000fe20003800000 */
[----:B------:R-:W-:Y:S02]  /*5910*/  FSETP.NEU.AND P2, PT, R49, RZ, PT ;  /* 0x000000ff3100720b */ /* 0x000fe40003f4d000 */
[----:B------:R-:W-:Y:S02]  /*5920*/  CS2R R58, SRZ ;  /* 0x00000000003a7805 */ /* 0x000fe4000001ff00 */
[----:B------:R-:W-:Y:S02]  /*5930*/  ISETP.NE.AND.EX P0, PT, RZ, UR39, PT, P0 ;  /* 0x00000027ff007c0c */ /* 0x000fe4000bf05300 */
[----:B------:R-:W-:Y:S02]  /*5940*/  CS2R R56, SRZ ;  /* 0x0000000000387805 */ /* 0x000fe4000001ff00 */
[----:B------:R-:W-:Y:S02]  /*5950*/  LOP3.LUT P1, RZ, R96, 0xff, RZ, 0xc0, !PT ;  /* 0x000000ff60ff7812 */ /* 0x000fe4000782c0ff */
[----:B------:R-:W-:Y:S02]  /*5960*/  CS2R R54, SRZ ;  /* 0x0000000000367805 */ /* 0x000fe4000001ff00 */
[----:B------:R-:W-:Y:S02]  /*5970*/  SEL R0, RZ, 0xffffffff, P2 ;  /* 0xffffffffff007807 */ /* 0x000fe40001000000 */
[----:B------:R-:W-:Y:S02]  /*5980*/  CS2R R52, SRZ ;  /* 0x0000000000347805 */ /* 0x000fe4000001ff00 */
[----:B------:R-:W-:Y:S04]  /*5990*/  SEL R3, RZ, 0xffffffff, P0 ;  /* 0xffffffffff037807 */ /* 0x000fe80000000000 */
[----:B------:R-:W-:Y:S04]  /*59a0*/  @P3 SEL R0, R3, R0, !P1 ;  /* 0x0000000003003207 */ /* 0x000fe80004800000 */
[----:B------:R-:W-:Y:S04]  /*59b0*/  LOP3.LUT R0, R0, 0x1, RZ, 0xc0, !PT ;  /* 0x0000000100007812 */ /* 0x000fe800078ec0ff */
[----:B------:R-:W-:Y:S01]  /*59c0*/  ISETP.NE.U32.AND P0, PT, R0, 0x1, PT ;  /* 0x000000010000780c */ /* 0x000fe20003f05070 */
[----:B------:R-:W-:Y:S01]  /*59d0*/  @!UPT UIADD3 URZ, UPT, UPT, URZ, URZ, URZ ;  /* 0x000000fffffff290 */ /* 0x000fe2000fffe0ff */
[----:B------:R-:W-:Y:S11]  /*59e0*/  @!P5 BRA `(.L_x_97) ;  /* 0x00000000000cd947 */ /* 0x000ff60003800000 */
[----:B------:R-:W-:Y:S04]  /*59f0*/  SHF.L.U32 R3, R106, 0x1f, RZ ;  /* 0x0000001f6a037819 */ /* 0x000fe800000006ff */
[----:B------:R-:W1:Y:S02]  /*5a00*/  SYNCS.PHASECHK.TRANS64.TRYWAIT P1, [UR43+0xd0], R3 ;  /* 0x0000d003ff0075a7 */ /* 0x000e64000802112b */
[----:B-1----:R-:W-:Y:S05]  /*5a10*/  @!P1 BRA `(.L_x_98) ;  /* 0x00000018002c9947 */ /* 0x002fea0003800000 */
.L_x_97:
[----:B------:R-:W-:Y:S05]  /*5a20*/  BSYNC B0 ;  /* 0x0000000000007941 */ /* 0x000fea0003800000 */
.L_x_96:
[----:B------:R2:W1:Y:S01]  /*5a30*/  @P0 LDS.128 R56, [R103+UR43+0x200] ;  /* 0x0002002b67380984 */ /* 0x0004620008000c00 */
[----:B------:R-:W-:Y:S01]  /*5a40*/  UIADD3 UR4, UPT, UPT, UR43, 0xd8, URZ ;  /* 0x000000d82b047890 */ /* 0x000fe2000fffe0ff */
[----:B------:R-:W-:Y:S02]  /*5a50*/  LOP3.LUT R106, R106, 0x1, RZ, 0x3c, !PT ;  /* 0x000000016a6a7812 */ /* 0x000fe400078e3cff */
[----:B------:R2:W1:Y:S01]  /*5a60*/  @P0 LDS.128 R52, [R102+0x10] ;  /* 0x0000100066340984 */ /* 0x0004620000000c00 */
[----:B------:R-:W-:Y:S01]  /*5a70*/  UPRMT UR4, UR37, 0x654, UR4 ;  /* 0x0000065425047896 */ /* 0x000fe20008000004 */
[----:B------:R-:W-:Y:S01]  /*5a80*/  @!PT LDS RZ, [RZ] ;  /* 0x00000000fffff984 */ /* 0x000fe20000000800 */
[----:B------:R-:W-:Y:S01]  /*5a90*/  @!PT LDS RZ, [RZ] ;  /* 0x00000000fffff984 */ /* 0x000fe20000000800 */
[----:B------:R-:W-:Y:S01]  /*5aa0*/  @!PT LDS RZ, [RZ] ;  /* 0x00000000fffff984 */ /* 0x000fe20000000800 */
[----:B------:R-:W-:Y:S01]  /*5ab0*/  @!PT LDS RZ, [RZ] ;  /* 0x00000000fffff984 */ /* 0x000fe20000000800 */
[----:B------:R5:W-:Y:S06]  /*5ac0*/  MEMBAR.ALL.CTA ;  /* 0x0000000000007992 */ /* 0x000bec0000008000 */
[----:B-----5:R-:W5:Y:S02]  /*5ad0*/  FENCE.VIEW.ASYNC.S ;  /* 0x00000000000073c6 */ /* 0x020f640000000000 */
[----:B-----5:R-:W-:Y:S03]  /*5ae0*/  SYNCS.ARRIVE.TRANS64.RED.A1T0 RZ, [UR4], RZ ;  /* 0x000000ffffff79a7 */ /* 0x020fe60008100404 */
.L_x_95:
[----:B------:R-:W-:Y:S05]  /*5af0*/  BSYNC B1 ;  /* 0x0000000000017941 */ /* 0x000fea0003800000 */
.L_x_94:
[----:B-1----:R-:W-:Y:S04]  /*5b00*/  SHF.R.U32.HI R3, RZ, 0x15, R32 ;  /* 0x00000015ff037819 */ /* 0x002fe80000011620 */
[----:B------:R-:W-:Y:S01]  /*5b10*/  LOP3.LUT P0, RZ, R3, 0x3, R104, 0x48, !PT ;  /* 0x0000000303ff7812 */ /* 0x000fe20007804868 */
[----:B------:R-:W-:Y:S01]  /*5b20*/  @!UPT UIADD3 URZ, UPT, UPT, URZ, URZ, URZ ;  /* 0x000000fffffff290 */ /* 0x000fe2000fffe0ff */
[----:B----4-:R-:W-:Y:S11]  /*5b30*/  @P4 BRA `(.L_x_99) ;  /* 0x0000000000084947 */ /* 0x010ff60003800000 */
[----:B------:R-:W1:Y:S02]  /*5b40*/  SYNCS.PHASECHK.TRANS64.TRYWAIT P1, [R92+URZ+0x110], R7 ;  /* 0x000110075c0075a7 */ /* 0x000e6400080211ff */
[----:B-1----:R-:W-:Y:S05]  /*5b50*/  @!P1 BRA `(.L_x_100) ;  /* 0x0000001400f49947 */ /* 0x002fea0003800000 */
.L_x_99:
[----:B------:R-:W-:Y:S05]  /*5b60*/  @!P0 BRA `(.L_x_101) ;  /* 0x0000000000408947 */ /* 0x000fea0003800000 */
[----:B------:R-:W4:Y:S01]  /*5b70*/  LDCU.64 UR8, c[0x4][0x70] ;  /* 0x01000e00ff0877ac */ /* 0x000f220008000a00 */
[----:B------:R-:W-:Y:S01]  /*5b80*/  MOV R3, 0x0 ;  /* 0x0000000000037802 */ /* 0x000fe20000000f00 */
[----:B------:R-:W-:Y:S02]  /*5b90*/  HFMA2 R12, -RZ, RZ, 0, 5.9604644775390625e-08 ;  /* 0x00000001ff0c7431 */ /* 0x000fe400000001ff */
[----:B------:R-:W-:Y:S02]  /*5ba0*/  IMAD.MOV.U32 R8, RZ, RZ, 0x192 ;  /* 0x00000192ff087424 */ /* 0x000fe400078e00ff */
[----:B------:R-:W-:Y:S01]  /*5bb0*/  IMAD.MOV.U32 R13, RZ, RZ, RZ ;  /* 0x000000ffff0d7224 */ /* 0x000fe200078e00ff */
[----:B------:R-:W1:Y:S01]  /*5bc0*/  LDCU.64 UR6, c[0x4][0x78] ;  /* 0x01000f00ff0677ac */ /* 0x000e620008000a00 */
[----:B------:R-:W2:Y:S01]  /*5bd0*/  LDC.64 R2, c[0x4][R3] ;  /* 0x0100000003027b82 */ /* 0x000ea20000000a00 */
[----:B------:R-:W5:Y:S01]  /*5be0*/  LDCU.64 UR4, c[0x4][0x10] ;  /* 0x01000200ff0477ac */ /* 0x000f620008000a00 */
[----:B----4-:R-:W-:Y:S01]  /*5bf0*/  MOV R5, UR9 ;  /* 0x0000000900057c02 */ /* 0x010fe20008000f00 */
[----:B------:R-:W-:Y:S01]  /*5c00*/  IMAD.U32 R4, RZ, RZ, UR8 ;  /* 0x00000008ff047e24 */ /* 0x000fe2000f8e00ff */
[----:B-1----:R-:W-:Y:S01]  /*5c10*/  MOV R7, UR7 ;  /* 0x0000000700077c02 */ /* 0x002fe20008000f00 */
[----:B------:R-:W-:Y:S01]  /*5c20*/  IMAD.U32 R6, RZ, RZ, UR6 ;  /* 0x00000006ff067e24 */ /* 0x000fe2000f8e00ff */
[----:B-----5:R-:W-:Y:S01]  /*5c30*/  MOV R11, UR5 ;  /* 0x00000005000b7c02 */ /* 0x020fe20008000f00 */
[----:B------:R-:W-:Y:S02]  /*5c40*/  IMAD.U32 R10, RZ, RZ, UR4 ;  /* 0x00000004ff0a7e24 */ /* 0x000fe4000f8e00ff */
[----:B------:R-:W-:Y:S07]  /*5c50*/  LEPC R20, `(.L_x_101) ;  /* 0x000000001014794e */ /* 0x000fee0000000000 */
[----:B--23--:R-:W-:Y:S05]  /*5c60*/  CALL.ABS.NOINC R2 ;  /* 0x0000000002007343 */ /* 0x00cfea0003c00000 */
.L_x_101:
[----:B------:R-:W-:Y:S01]  /*5c70*/  LOP3.LUT P0, RZ, R101, 0x60, RZ, 0xc0, !PT ;  /* 0x0000006065ff7812 */ /* 0x000fe2000780c0ff */
[----:B------:R-:W-:Y:S05]  /*5c80*/  WARPSYNC.ALL ;  /* 0x0000000000007948 */ /* 0x000fea0003800000 */
[----:B------:R-:W-:Y:S01]  /*5c90*/  R2UR UR4, R32 ;  /* 0x00000000200472ca */ /* 0x000fe200000e0000 */
[----:B------:R-:W-:Y:S01]  /*5ca0*/  BSSY.RECONVERGENT B0, `(.L_x_102) ;  /* 0x00000a0000007945 */ /* 0x000fe20003800200 */
[-C--:B------:R-:W-:Y:S02]  /*5cb0*/  F2FP.F16.E4M3.UNPACK_B R50, R56.reuse ;  /* 0x00000038ff32723e */ /* 0x080fe400020006ff */
[----:B------:R-:W-:Y:S02]  /*5cc0*/  F2FP.F16.E4M3.UNPACK_B R63, R56.H1 ;  /* 0x00000038ff3f723e */ /* 0x000fe400030006ff */
[-C--:B------:R-:W-:Y:S01]  /*5cd0*/  F2FP.F16.E4M3.UNPACK_B R56, R57.reuse ;  /* 0x00000039ff38723e */ /* 0x080fe200020006ff */
[--C-:B------:R-:W-:Y:S01]  /*5ce0*/  HADD2.F32 R48, -RZ, R50.reuse.H0_H0 ;  /* 0x20000032ff307230 */ /* 0x100fe20000004100 */
[----:B------:R-:W-:Y:S01]  /*5cf0*/  F2FP.F16.E4M3.UNPACK_B R57, R57.H1 ;  /* 0x00000039ff39723e */ /* 0x000fe200030006ff */
[----:B------:R-:W-:Y:S01]  /*5d00*/  HADD2.F32 R50, -RZ, R50.H1_H1 ;  /* 0x30000032ff327230 */ /* 0x000fe20000004100 */
[-C--:B------:R-:W-:Y:S01]  /*5d10*/  F2FP.F16.E4M3.UNPACK_B R66, R52.reuse ;  /* 0x00000034ff42723e */ /* 0x080fe200020006ff */
[--C-:B------:R-:W-:Y:S01]  /*5d20*/  HADD2.F32 R51, -RZ, R63.reuse.H0_H0 ;  /* 0x2000003fff337230 */ /* 0x100fe20000004100 */
[----:B------:R-:W-:Y:S01]  /*5d30*/  F2FP.F16.E4M3.UNPACK_B R68, R52.H1 ;  /* 0x00000034ff44723e */ /* 0x000fe200030006ff */
[----:B-1----:R-:W-:Y:S01]  /*5d40*/  LDTM.16dp32bit_t0_t15.x32 R4, tmem[UR4] ;  /* 0x00000004000479ee */ /* 0x002fe20008a80000 */
[----:B------:R-:W3:Y:S01]  /*5d50*/  LDTM.16dp32bit_t16_t31.x32 R4, tmem[UR4+0x20] ;  /* 0x00002004000479ee */ /* 0x000ee20008aa0000 */
[----:B------:R-:W-:Y:S01]  /*5d60*/  NOP ;  /* 0x0000000000007918 */ /* 0x000fe20000000000 */
[----:B------:R-:W-:Y:S01]  /*5d70*/  R2UR UR5, R92 ;  /* 0x000000005c0572ca */ /* 0x000fe200000e0000 */
[--C-:B------:R-:W-:Y:S01]  /*5d80*/  HADD2.F32 R65, -RZ, R66.reuse.H0_H0 ;  /* 0x20000042ff417230 */ /* 0x100fe20000004100 */
[----:B------:R-:W-:Y:S01]  /*5d90*/  F2FP.F16.E4M3.UNPACK_B R61, R58 ;  /* 0x0000003aff3d723e */ /* 0x000fe200020006ff */
[----:B------:R-:W-:Y:S01]  /*5da0*/  HADD2.F32 R67, -RZ, R66.H1_H1 ;  /* 0x30000042ff437230 */ /* 0x000fe20000004100 */
[-C--:B------:R-:W-:Y:S01]  /*5db0*/  F2FP.F16.E4M3.UNPACK_B R70, R53.reuse ;  /* 0x00000035ff46723e */ /* 0x080fe200020006ff */
[----:B------:R-:W-:Y:S01]  /*5dc0*/  HADD2.F32 R52, -RZ, R63.H1_H1 ;  /* 0x3000003fff347230 */ /* 0x000fe20000004100 */
[----:B------:R-:W-:Y:S01]  /*5dd0*/  F2FP.F16.E4M3.UNPACK_B R72, R53.H1 ;  /* 0x00000035ff48723e */ /* 0x000fe200030006ff */
[----:B------:R-:W-:Y:S01]  /*5de0*/  HADD2.F32 R53, -RZ, R56.H0_H0 ;  /* 0x20000038ff357230 */ /* 0x000fe20000004100 */
[-C--:B------:R-:W-:Y:S01]  /*5df0*/  F2FP.F16.E4M3.UNPACK_B R74, R54.reuse ;  /* 0x00000036ff4a723e */ /* 0x080fe200020006ff */
[----:B------:R-:W-:Y:S01]  /*5e00*/  HADD2.F32 R69, -RZ, R70.H0_H0 ;  /* 0x20000046ff457230 */ /* 0x000fe20000004100 */
[----:B------:R-:W-:Y:S01]  /*5e10*/  F2FP.F16.E4M3.UNPACK_B R76, R54.H1 ;  /* 0x00000036ff4c723e */ /* 0x000fe200030006ff */
[----:B------:R-:W-:Y:S01]  /*5e20*/  HADD2.F32 R54, -RZ, R56.H1_H1 ;  /* 0x30000038ff367230 */ /* 0x000fe20000004100 */
[----:B------:R-:W-:Y:S01]  /*5e30*/  F2FP.F16.E4M3.UNPACK_B R60, R58.H1 ;  /* 0x0000003aff3c723e */ /* 0x000fe200030006ff */
[----:B------:R-:W-:Y:S01]  /*5e40*/  UIADD3 UR5, UPT, UPT, UR5, 0x130, URZ ;  /* 0x0000013005057890 */ /* 0x000fe2000fffe0ff */
[----:B------:R-:W-:Y:S01]  /*5e50*/  HADD2.F32 R58, -RZ, R61.H1_H1 ;  /* 0x3000003dff3a7230 */ /* 0x000fe20000004100 */
[----:B------:R-:W-:Y:S01]  /*5e60*/  F2FP.F16.E4M3.UNPACK_B R77, R55 ;  /* 0x00000037ff4d723e */ /* 0x000fe200020006ff */
[----:B------:R-:W-:Y:S01]  /*5e70*/  HADD2.F32 R70, -RZ, R70.H1_H1 ;  /* 0x30000046ff467230 */ /* 0x000fe20000004100 */
[----:B------:R-:W-:Y:S01]  /*5e80*/  UPRMT UR5, UR37, 0x654, UR5 ;  /* 0x0000065425057896 */ /* 0x000fe20008000005 */
[--C-:B------:R-:W-:Y:S01]  /*5e90*/  HADD2.F32 R73, -RZ, R74.reuse.H0_H0 ;  /* 0x2000004aff497230 */ /* 0x100fe20000004100 */
[----:B------:R-:W-:Y:S01]  /*5ea0*/  F2FP.F16.E4M3.UNPACK_B R62, R59 ;  /* 0x0000003bff3e723e */ /* 0x000fe200020006ff */
[----:B------:R-:W-:Y:S01]  /*5eb0*/  HADD2.F32 R74, -RZ, R74.H1_H1 ;  /* 0x3000004aff4a7230 */ /* 0x000fe20000004100 */
[----:B------:R-:W-:Y:S01]  /*5ec0*/  F2FP.F16.E4M3.UNPACK_B R78, R55.H1 ;  /* 0x00000037ff4e723e */ /* 0x000fe200030006ff */
[C---:B---3--:R-:W-:Y:S01]  /*5ed0*/  FMUL R4, R47.reuse, R4 ;  /* 0x000000042f047220 */ /* 0x048fe20000400000 */
[C---:B------:R-:W-:Y:S01]  /*5ee0*/  FMUL R5, R47.reuse, R5 ;  /* 0x000000052f057220 */ /* 0x040fe20000400000 */
[C---:B------:R-:W-:Y:S01]  /*5ef0*/  FMUL R8, R47.reuse, R8 ;  /* 0x000000082f087220 */ /* 0x040fe20000400000 */
[----:B------:R-:W-:Y:S01]  /*5f00*/  FMUL R9, R47, R9 ;  /* 0x000000092f097220 */ /* 0x000fe20000400000 */
[----:B------:R-:W-:Y:S01]  /*5f10*/  SYNCS.ARRIVE.TRANS64.RED.A1T0 RZ, [UR5], RZ ;  /* 0x000000ffffff79a7 */ /* 0x000fe20008100405 */
[C---:B------:R-:W-:Y:S01]  /*5f20*/  FFMA R4, R49.reuse, R48, R4 ;  /* 0x0000003031047223 */ /* 0x040fe20000000004 */
[----:B------:R-:W-:Y:S01]  /*5f30*/  FFMA R5, R49, R50, R5 ;  /* 0x0000003231057223 */ /* 0x000fe20000000005 */
[C---:B------:R-:W-:Y:S01]  /*5f40*/  FMUL R12, R47.reuse, R12 ;  /* 0x0000000c2f0c7220 */ /* 0x040fe20000400000 */
        /* <DEDUP_REMOVED lines=9> */
[----:B------:R-:W-:Y:S02]  /*5fe0*/  HADD2.F32 R48, -RZ, R77.H1_H1 ;  /* 0x3000004dff307230 */ /* 0x000fe40000004100 */
[C---:B------:R-:W-:Y:S01]  /*5ff0*/  FMUL R28, R47.reuse, R32 ;  /* 0x000000202f1c7220 */ /* 0x040fe20000400000 */
[C---:B------:R-:W-:Y:S01]  /*6000*/  FMUL R29, R47.reuse, R33 ;  /* 0x000000212f1d7220 */ /* 0x040fe20000400000 */
[C---:B------:R-:W-:Y:S01]  /*6010*/  FMUL R6, R47.reuse, R6 ;  /* 0x000000062f067220 */ /* 0x040fe20000400000 */
[C---:B------:R-:W-:Y:S01]  /*6020*/  FMUL R7, R47.reuse, R7 ;  /* 0x000000072f077220 */ /* 0x040fe20000400000 */
[--C-:B------:R-:W-:Y:S02]  /*6030*/  HADD2.F32 R55, -RZ, R57.reuse.H0_H0 ;  /* 0x20000039ff377230 */ /* 0x100fe40000004100 */
[----:B------:R-:W-:Y:S01]  /*6040*/  FMUL R10, R47, R10 ;  /* 0x0000000a2f0a7220 */ /* 0x000fe20000400000 */
[C---:B------:R-:W-:Y:S01]  /*6050*/  FFMA R6, R49.reuse, R51, R6 ;  /* 0x0000003331067223 */ /* 0x040fe20000000006 */
[----:B------:R-:W-:Y:S02]  /*6060*/  HADD2.F32 R56, -RZ, R57.H1_H1 ;  /* 0x30000039ff387230 */ /* 0x000fe40000004100 */
[C---:B------:R-:W-:Y:S01]  /*6070*/  FFMA R7, R49.reuse, R52, R7 ;  /* 0x0000003431077223 */ /* 0x040fe20000000007 */
[C---:B------:R-:W-:Y:S01]  /*6080*/  FFMA R8, R49.reuse, R53, R8 ;  /* 0x0000003531087223 */ /* 0x040fe20000000008 */
[C---:B------:R-:W-:Y:S01]  /*6090*/  FFMA R9, R49.reuse, R54, R9 ;  /* 0x0000003631097223 */ /* 0x040fe20000000009 */
[----:B------:R-:W-:Y:S02]  /*60a0*/  HADD2.F32 R57, -RZ, R61.H0_H0 ;  /* 0x2000003dff397230 */ /* 0x000fe40000004100 */
[----:B------:R-:W-:Y:S01]  /*60b0*/  FFMA R10, R49, R55, R10 ;  /* 0x00000037310a7223 */ /* 0x000fe2000000000a */
[----:B------:R-:W-:Y:S01]  /*60c0*/  F2FP.SATFINITE.E4M3.F32.PACK_AB_MERGE_C R92, R7, R6, RZ ;  /* 0x00000006075c723e */ /* 0x000fe200048070ff */
[----:B------:R-:W-:Y:S02]  /*60d0*/  HADD2.F32 R61, -RZ, R62.H0_H0 ;  /* 0x2000003eff3d7230 */ /* 0x000fe40000004100 */
[----:B------:R-:W-:Y:S01]  /*60e0*/  FMUL R11, R47, R11 ;  /* 0x0000000b2f0b7220 */ /* 0x000fe20000400000 */
[----:B------:R-:W-:Y:S01]  /*60f0*/  F2FP.F16.E4M3.UNPACK_B R64, R59.H1 ;  /* 0x0000003bff40723e */ /* 0x000fe200030006ff */
[----:B------:R-:W-:Y:S01]  /*6100*/  HADD2.F32 R59, -RZ, R60.H0_H0 ;  /* 0x2000003cff3b7230 */ /* 0x000fe20000004100 */
[----:B------:R-:W-:Y:S01]  /*6110*/  F2FP.SATFINITE.E4M3.F32.PACK_AB_MERGE_C R92, R5, R4, R92 ;  /* 0x00000004055c723e */ /* 0x000fe2000480705c */
[C---:B------:R-:W-:Y:S01]  /*6120*/  FFMA R11, R49.reuse, R56, R11 ;  /* 0x00000038310b7223 */ /* 0x040fe2000000000b */
[C---:B------:R-:W-:Y:S01]  /*6130*/  FFMA R12, R49.reuse, R57, R12 ;  /* 0x00000039310c7223 */ /* 0x040fe2000000000c */
[----:B------:R-:W-:Y:S01]  /*6140*/  FFMA R13, R49, R58, R13 ;  /* 0x0000003a310d7223 */ /* 0x000fe2000000000d */
[----:B------:R-:W-:Y:S02]  /*6150*/  HADD2.F32 R62, -RZ, R62.H1_H1 ;  /* 0x3000003eff3e7230 */ /* 0x000fe40000004100 */
[----:B------:R-:W-:Y:S01]  /*6160*/  FMUL R14, R47, R14 ;  /* 0x0000000e2f0e7220 */ /* 0x000fe20000400000 */
[----:B------:R-:W-:Y:S01]  /*6170*/  HADD2.F32 R60, -RZ, R60.H1_H1 ;  /* 0x3000003cff3c7230 */ /* 0x000fe20000004100 */
[----:B------:R-:W-:Y:S01]  /*6180*/  F2FP.SATFINITE.E4M3.F32.PACK_AB_MERGE_C R93, R11, R10, RZ ;  /* 0x0000000a0b5d723e */ /* 0x000fe200048070ff */
[----:B------:R-:W-:Y:S02]  /*6190*/  HADD2.F32 R51, -RZ, R77.H0_H0 ;  /* 0x2000004dff337230 */ /* 0x000fe40000004100 */
[----:B------:R-:W-:Y:S01]  /*61a0*/  FFMA R14, R49, R59, R14 ;  /* 0x0000003b310e7223 */ /* 0x000fe2000000000e */
[----:B------:R-:W-:Y:S01]  /*61b0*/  FMUL R15, R47, R15 ;  /* 0x0000000f2f0f7220 */ /* 0x000fe20000400000 */
[--C-:B------:R-:W-:Y:S01]  /*61c0*/  HADD2.F32 R63, -RZ, R64.reuse.H0_H0 ;  /* 0x20000040ff3f7230 */ /* 0x100fe20000004100 */
[----:B------:R-:W-:Y:S01]  /*61d0*/  F2FP.SATFINITE.E4M3.F32.PACK_AB_MERGE_C R93, R9, R8, R93 ;  /* 0x00000008095d723e */ /* 0x000fe2000480705d */
[----:B------:R-:W-:Y:S02]  /*61e0*/  HADD2.F32 R64, -RZ, R64.H1_H1 ;  /* 0x30000040ff407230 */ /* 0x000fe40000004100 */
[C---:B------:R-:W-:Y:S01]  /*61f0*/  FFMA R15, R49.reuse, R60, R15 ;  /* 0x0000003c310f7223 */ /* 0x040fe2000000000f */
[C---:B------:R-:W-:Y:S01]  /*6200*/  FFMA R16, R49.reuse, R61, R16 ;  /* 0x0000003d31107223 */ /* 0x040fe20000000010 */
[----:B------:R-:W-:Y:S01]  /*6210*/  FFMA R17, R49, R62, R17 ;  /* 0x0000003e31117223 */ /* 0x000fe20000000011 */
[C---:B------:R-:W-:Y:S01]  /*6220*/  FMUL R18, R47.reuse, R18 ;  /* 0x000000122f127220 */ /* 0x040fe20000400000 */
[C---:B------:R-:W-:Y:S01]  /*6230*/  FMUL R19, R47.reuse, R19 ;  /* 0x000000132f137220 */ /* 0x040fe20000400000 */
[--C-:B------:R-:W-:Y:S02]  /*6240*/  HADD2.F32 R66, -RZ, R68.reuse.H0_H0 ;  /* 0x20000044ff427230 */ /* 0x100fe40000004100 */
[----:B------:R-:W-:Y:S01]  /*6250*/  FMUL R3, R47, R22 ;  /* 0x000000162f037220 */ /* 0x000fe20000400000 */
[C---:B------:R-:W-:Y:S01]  /*6260*/  FFMA R18, R49.reuse, R63, R18 ;  /* 0x0000003f31127223 */ /* 0x040fe20000000012 */
[----:B------:R-:W-:Y:S02]  /*6270*/  HADD2.F32 R68, -RZ, R68.H1_H1 ;  /* 0x30000044ff447230 */ /* 0x000fe40000004100 */
[----:B------:R-:W-:Y:S01]  /*6280*/  FFMA R19, R49, R64, R19 ;  /* 0x0000004031137223 */ /* 0x000fe20000000013 */
[----:B------:R-:W-:Y:S01]  /*6290*/  FMUL R23, R47, R23 ;  /* 0x000000172f177220 */ /* 0x000fe20000400000 */
[C---:B------:R-:W-:Y:S01]  /*62a0*/  FFMA R0, R49.reuse, R65, R0 ;  /* 0x0000004131007223 */ /* 0x040fe20000000000 */
[C---:B------:R-:W-:Y:S01]  /*62b0*/  FFMA R2, R49.reuse, R67, R2 ;  /* 0x0000004331027223 */ /* 0x040fe20000000002 */
[--C-:B------:R-:W-:Y:S02]  /*62c0*/  HADD2.F32 R71, -RZ, R72.reuse.H0_H0 ;  /* 0x20000048ff477230 */ /* 0x100fe40000004100 */
[----:B------:R-:W-:Y:S01]  /*62d0*/  FFMA R3, R49, R66, R3 ;  /* 0x0000004231037223 */ /* 0x000fe20000000003 */
[----:B------:R-:W-:Y:S02]  /*62e0*/  HADD2.F32 R72, -RZ, R72.H1_H1 ;  /* 0x30000048ff487230 */ /* 0x000fe40000004100 */
[----:B------:R-:W-:Y:S01]  /*62f0*/  FMUL R22, R47, R26 ;  /* 0x0000001a2f167220 */ /* 0x000fe20000400000 */
        /* <DEDUP_REMOVED lines=18> */
[----:B------:R-:W-:Y:S01]  /*6420*/  F2FP.SATFINITE.E4M3.F32.PACK_AB_MERGE_C R94, R15, R14, RZ ;  /* 0x0000000e0f5e723e */ /* 0x000fe200048070ff */
[----:B------:R-:W-:Y:S01]  /*6430*/  FFMA R28, R49, R51, R28 ;  /* 0x00000033311c7223 */ /* 0x000fe2000000001c */
[----:B------:R-:W-:Y:S01]  /*6440*/  F2FP.SATFINITE.E4M3.F32.PACK_AB_MERGE_C R95, R19, R18, RZ ;  /* 0x00000012135f723e */ /* 0x000fe200048070ff */
[C---:B------:R-:W-:Y:S01]  /*6450*/  FFMA R29, R49.reuse, R48, R29 ;  /* 0x00000030311d7223 */ /* 0x040fe2000000001d */
[C---:B------:R-:W-:Y:S01]  /*6460*/  FFMA R30, R49.reuse, R77, R30 ;  /* 0x0000004d311e7223 */ /* 0x040fe2000000001e */
[----:B------:R-:W-:Y:S01]  /*6470*/  FFMA R35, R49, R50, R35 ;  /* 0x0000003231237223 */ /* 0x000fe20000000023 */
[----:B------:R-:W-:Y:S02]  /*6480*/  F2FP.SATFINITE.E4M3.F32.PACK_AB_MERGE_C R94, R13, R12, R94 ;  /* 0x0000000c0d5e723e */ /* 0x000fe4000480705e */
[----:B------:R-:W-:Y:S02]  /*6490*/  F2FP.SATFINITE.E4M3.F32.PACK_AB_MERGE_C R95, R17, R16, R95 ;  /* 0x00000010115f723e */ /* 0x000fe4000480705f */
[----:B------:R-:W-:Y:S02]  /*64a0*/  F2FP.SATFINITE.E4M3.F32.PACK_AB_MERGE_C R113, R23, R3, RZ ;  /* 0x000000031771723e */ /* 0x000fe400048070ff */
[----:B------:R-:W-:Y:S01]  /*64b0*/  F2FP.SATFINITE.E4M3.F32.PACK_AB_MERGE_C R114, R27, R22, RZ ;  /* 0x000000161b72723e */ /* 0x000fe200048070ff */
[----:B------:R1:W-:Y:S01]  /*64c0*/  STS.128 [R103+UR43+0x1200], R92 ;  /* 0x0012005c67007988 */ /* 0x0003e20008000c2b */
[----:B------:R-:W-:Y:S02]  /*64d0*/  F2FP.SATFINITE.E4M3.F32.PACK_AB_MERGE_C R116, R31, R26, RZ ;  /* 0x0000001a1f74723e */ /* 0x000fe400048070ff */
[----:B------:R-:W-:Y:S02]  /*64e0*/  F2FP.SATFINITE.E4M3.F32.PACK_AB_MERGE_C R117, R35, R30, RZ ;  /* 0x0000001e2375723e */ /* 0x000fe400048070ff */
[----:B------:R-:W-:Y:S02]  /*64f0*/  F2FP.SATFINITE.E4M3.F32.PACK_AB_MERGE_C R112, R2, R0, R113 ;  /* 0x000000000270723e */ /* 0x000fe40004807071 */
[----:B------:R-:W-:Y:S02]  /*6500*/  F2FP.SATFINITE.E4M3.F32.PACK_AB_MERGE_C R113, R21, R20, R114 ;  /* 0x000000141571723e */ /* 0x000fe40004807072 */
[----:B------:R-:W-:Y:S02]  /*6510*/  F2FP.SATFINITE.E4M3.F32.PACK_AB_MERGE_C R114, R25, R24, R116 ;  /* 0x000000181972723e */ /* 0x000fe40004807074 */
[----:B------:R-:W-:Y:S02]  /*6520*/  F2FP.SATFINITE.E4M3.F32.PACK_AB_MERGE_C R115, R29, R28, R117 ;  /* 0x0000001c1d73723e */ /* 0x000fe40004807075 */
[----:B------:R-:W-:Y:S03]  /*6530*/  IADD3 R116, PT, PT, R44, 0x1, RZ ;  /* 0x000000012c747810 */ /* 0x000fe60007ffe0ff */
[----:B------:R1:W-:Y:S01]  /*6540*/  STS.128 [R102+0x1010], R112 ;  /* 0x0010107066007388 */ /* 0x0003e20000000c00 */
[----:B------:R-:W-:Y:S01]  /*6550*/  @!PT LDS RZ, [RZ] ;  /* 0x00000000fffff984 */ /* 0x000fe20000000800 */
[----:B------:R-:W-:Y:S01]  /*6560*/  @!PT LDS RZ, [RZ] ;  /* 0x00000000fffff984 */ /* 0x000fe20000000800 */
[----:B------:R-:W-:Y:S01]  /*6570*/  @!PT LDS RZ, [RZ] ;  /* 0x00000000fffff984 */ /* 0x000fe20000000800 */
[----:B------:R-:W-:Y:S01]  /*6580*/  @!PT LDS RZ, [RZ] ;  /* 0x00000000fffff984 */ /* 0x000fe20000000800 */
[----:B------:R3:W-:Y:S07]  /*6590*/  MEMBAR.ALL.CTA ;  /* 0x0000000000007992 */ /* 0x0007ee0000008000 */
[----:B---3--:R-:W3:Y:S02]  /*65a0*/  FENCE.VIEW.ASYNC.S ;  /* 0x00000000000073c6 */ /* 0x008ee40000000000 */
[----:B---3--:R-:W-:Y:S06]  /*65b0*/  BAR.SYNC.DEFER_BLOCKING 0x1, 0x80 ;  /* 0x0042000000007b1d */ /* 0x008fec0000010000 */
[----:B------:R-:W-:Y:S05]  /*65c0*/  @P0 BRA `(.L_x_103) ;  /* 0x0000000000340947 */ /* 0x000fea0003800000 */
[----:B------:R-:W-:Y:S01]  /*65d0*/  UIADD3 UR12, UPT, UPT, UR43, 0x1200, URZ ;  /* 0x000012002b0c7890 */ /* 0x000fe2000fffe0ff */
[----:B------:R-:W-:Y:S01]  /*65e0*/  R2UR UR9, R91 ;  /* 0x000000005b0972ca */ /* 0x000fe200000e0000 */
[----:B------:R-:W-:Y:S01]  /*65f0*/  UIADD3 UR10, UP0, UPT, UR46, 0x680, URZ ;  /* 0x000006802e0a7890 */ /* 0x000fe2000ff1e0ff */
[----:B------:R-:W-:Y:S01]  /*6600*/  R2UR UR8, R97 ;  /* 0x00000000610872ca */ /* 0x000fe200000e0000 */
[----:B------:R-:W-:Y:S02]  /*6610*/  UMOV UR7, UR36 ;  /* 0x0000002400077c82 */ /* 0x000fe40008000000 */
[----:B------:R-:W-:Y:S01]  /*6620*/  IMAD.U32 R109, RZ, RZ, UR12 ;  /* 0x0000000cff6d7e24 */ /* 0x000fe2000f8e00ff */
[----:B------:R-:W-:Y:S04]  /*6630*/  UIADD3.X UR11, UPT, UPT, URZ, UR47, URZ, UP0, !UPT ;  /* 0x0000002fff0b7290 */ /* 0x000fe800087fe4ff */
[----:B------:R-:W-:Y:S03]  /*6640*/  R2UR UR4, R109 ;  /* 0x000000006d0472ca */ /* 0x000fe600000e0000 */
[----:B------:R-:W-:Y:S02]  /*6650*/  USHF.L.U32 UR5, UR9, 0x6, URZ ;  /* 0x0000000609057899 */ /* 0x000fe400080006ff */
[----:B------:R-:W-:Y:S09]  /*6660*/  USHF.L.U32 UR6, UR8, 0x6, URZ ;  /* 0x0000000608067899 */ /* 0x000ff200080006ff */
[----:B------:R3:W-:Y:S01]  /*6670*/  UTMASTG.3D [UR4], [UR10] ;  /* 0x000000040a0073b5 */ /* 0x0007e20008010000 */
[----:B------:R0:W-:Y:S01]  /*6680*/  UTMACMDFLUSH ;  /* 0x00000000000079b7 */ /* 0x0001e20000000000 */
[----:B---3--:R-:W-:Y:S04]  /*6690*/  DEPBAR.LE SB0, 0x0 ;  /* 0x000080000000791a */ /* 0x008fe80000000000 */
.L_x_103:
[----:B------:R-:W-:Y:S05]  /*66a0*/  BSYNC.RECONVERGENT B0 ;  /* 0x0000000000007941 */ /* 0x000fea0003800200 */
.L_x_102:
[----:B------:R-:W-:Y:S01]  /*66b0*/  BAR.SYNC.DEFER_BLOCKING 0x1, 0x80 ;  /* 0x0042000000007b1d */ /* 0x000fe20000010000 */
[----:B------:R-:W-:Y:S01]  /*66c0*/  ISETP.NE.AND P2, PT, R110, RZ, PT ;  /* 0x000000ff6e00720c */ /* 0x000fe20003f45270 */
[----:B------:R-:W-:Y:S01]  /*66d0*/  IMAD.IADD R91, R43, 0x1, R79 ;  /* 0x000000012b5b7824 */ /* 0x000fe200078e024f */
[----:B------:R-:W-:Y:S01]  /*66e0*/  ISETP.NE.AND P0, PT, R111, 0x2, PT ;  /* 0x000000026f00780c */ /* 0x000fe20003f05270 */
[----:B------:R-:W-:Y:S01]  /*66f0*/  IMAD.IADD R97, R45, 0x1, R90 ;  /* 0x000000012d617824 */ /* 0x000fe200078e025a */
[----:B------:R-:W-:Y:S02]  /*6700*/  ISETP.NE.AND P1, PT, R116, 0x4, PT ;  /* 0x000000047400780c */ /* 0x000fe40003f25270 */
[----:B------:R-:W-:Y:S02]  /*6710*/  SEL R0, RZ, 0x1, P0 ;  /* 0x00000001ff007807 */ /* 0x000fe40000000000 */
[----:B------:R-:W-:Y:S02]  /*6720*/  SEL R3, RZ, 0x1, P1 ;  /* 0x00000001ff037807 */ /* 0x000fe40000800000 */
[----:B------:R-:W-:Y:S02]  /*6730*/  LOP3.LUT R107, R107, R0, RZ, 0x3c, !PT ;  /* 0x000000006b6b7212 */ /* 0x000fe400078e3cff */
[----:B------:R-:W-:Y:S02]  /*6740*/  LOP3.LUT R108, R108, R3, RZ, 0x3c, !PT ;  /* 0x000000036c6c7212 */ /* 0x000fe400078e3cff */
[----:B------:R-:W-:Y:S02]  /*6750*/  @P2 R2UR UR36, R105 ;  /* 0x00000000692422ca */ /* 0x000fe400000e0000 */
[----:B------:R-:W-:Y:S02]  /*6760*/  SEL R111, R111, RZ, P0 ;  /* 0x000000ff6f6f7207 */ /* 0x000fe40000000000 */
[----:B------:R-:W-:Y:S01]  /*6770*/  SEL R44, R116, RZ, P1 ;  /* 0x000000ff742c7207 */ /* 0x000fe20000800000 */
[----:B------:R-:W-:Y:S10]  /*6780*/  @P2 BRA `(.L_x_104) ;  /* 0xffffffe400842947 */ /* 0x000ff4000383ffff */
[----:B------:R-:W-:Y:S05]  /*6790*/  EXIT ;  /* 0x000000000000794d */ /* 0x000fea0003800000 */
.L_x_20:
[----:B--2---:R2:W1:Y:S02]  /*67a0*/  SYNCS.PHASECHK.TRANS64.TRYWAIT P0, [R3+URZ+0x160], R2 ;  /* 0x00016002030075a7 */ /* 0x00446400080011ff */
[----:B-1----:R-:W-:Y:S05]  /*67b0*/  @!P0 NANOSLEEP.SYNCS 0x989680 ;  /* 0x009896800000895d */ /* 0x002fea0003900000 */
[----:B------:R-:W1:Y:S02]  /*67c0*/  @!P0 SYNCS.PHASECHK.TRANS64 P0, [R3+URZ+0x160], R2 ;  /* 0x00016002030085a7 */ /* 0x000e6400080010ff */
[----:B-1----:R-:W-:Y:S05]  /*67d0*/  @!P0 BRA `(.L_x_20) ;  /* 0xfffffffc00f08947 */ /* 0x002fea000383ffff */
[----:B------:R-:W-:Y:S05]  /*67e0*/  BRA `(.L_x_105) ;  /* 0xffffffac00b87947 */ /* 0x000fea000383ffff */
.L_x_23:
[----:B-1----:R-:W-:-:S07]  /*67f0*/  MOV R2, UR33 ;  /* 0x0000002100027c02 */ /* 0x002fce0008000f00 */
.L_x_106:
[----:B-1----:R1:W2:Y:S02]  /*6800*/  SYNCS.PHASECHK.TRANS64.TRYWAIT P0, [R2+URZ+0x68], R5 ;  /* 0x00006805020075a7 */ /* 0x0022a400080011ff */
[----:B--2---:R-:W-:Y:S05]  /*6810*/  @!P0 NANOSLEEP.SYNCS 0x989680 ;  /* 0x009896800000895d */ /* 0x004fea0003900000 */
[----:B------:R-:W2:Y:S02]  /*6820*/  @!P0 SYNCS.PHASECHK.TRANS64 P0, [R2+URZ+0x68], R5 ;  /* 0x00006805020085a7 */ /* 0x000ea400080010ff */
[----:B--2---:R-:W-:Y:S05]  /*6830*/  @!P0 BRA `(.L_x_106) ;  /* 0xfffffffc00f08947 */ /* 0x004fea000383ffff */
[----:B------:R-:W-:Y:S05]  /*6840*/  BRA `(.L_x_22) ;  /* 0xffffffb000087947 */ /* 0x000fea000383ffff */
.L_x_29:
[----:B-1----:R-:W-:-:S07]  /*6850*/  MOV R2, UR17 ;  /* 0x0000001100027c02 */ /* 0x002fce0008000f00 */
.L_x_107:
[----:B-1----:R1:W2:Y:S02]  /*6860*/  SYNCS.PHASECHK.TRANS64.TRYWAIT P0, [R2+URZ+0x68], R5 ;  /* 0x00006805020075a7 */ /* 0x0022a400080011ff */
[----:B--2---:R-:W-:Y:S05]  /*6870*/  @!P0 NANOSLEEP.SYNCS 0x989680 ;  /* 0x009896800000895d */ /* 0x004fea0003900000 */
[----:B------:R-:W2:Y:S02]  /*6880*/  @!P0 SYNCS.PHASECHK.TRANS64 P0, [R2+URZ+0x68], R5 ;  /* 0x00006805020085a7 */ /* 0x000ea400080010ff */
[----:B--2---:R-:W-:Y:S05]  /*6890*/  @!P0 BRA `(.L_x_107) ;  /* 0xfffffffc00f08947 */ /* 0x004fea000383ffff */
[----:B------:R-:W-:Y:S05]  /*68a0*/  BRA `(.L_x_28) ;  /* 0xffffffb000ac7947 */ /* 0x000fea000383ffff */
.L_x_33:
[----:B-1----:R1:W2:Y:S02]  /*68b0*/  SYNCS.PHASECHK.TRANS64.TRYWAIT P0, [R2+URZ+0xf0], R3 ;  /* 0x0000f003020075a7 */ /* 0x0022a400080011ff */
[----:B--2---:R-:W-:Y:S05]  /*68c0*/  @!P0 NANOSLEEP.SYNCS 0x989680 ;  /* 0x009896800000895d */ /* 0x004fea0003900000 */
[----:B------:R-:W2:Y:S02]  /*68d0*/  @!P0 SYNCS.PHASECHK.TRANS64 P0, [R2+URZ+0xf0], R3 ;  /* 0x0000f003020085a7 */ /* 0x000ea400080010ff */
[----:B--2---:R-:W-:Y:S05]  /*68e0*/  @!P0 BRA `(.L_x_33) ;  /* 0xfffffffc00f08947 */ /* 0x004fea000383ffff */
[----:B------:R-:W-:Y:S05]  /*68f0*/  BRA `(.L_x_108) ;  /* 0xffffffb400387947 */ /* 0x000fea000383ffff */
.L_x_37:
[----:B----4-:R-:W-:-:S07]  /*6900*/  MOV R0, UR5 ;  /* 0x0000000500007c02 */ /* 0x010fce0008000f00 */
.L_x_109:
[----:B-1----:R1:W2:Y:S02]  /*6910*/  SYNCS.PHASECHK.TRANS64.TRYWAIT P0, [R0+URZ], R3 ;  /* 0x00000003000075a7 */ /* 0x0022a400080011ff */
[----:B--2---:R-:W-:Y:S05]  /*6920*/  @!P0 NANOSLEEP.SYNCS 0x989680 ;  /* 0x009896800000895d */ /* 0x004fea0003900000 */
[----:B------:R-:W2:Y:S02]  /*6930*/  @!P0 SYNCS.PHASECHK.TRANS64 P0, [R0+URZ], R3 ;  /* 0x00000003000085a7 */ /* 0x000ea400080010ff */
[----:B--2---:R-:W-:Y:S05]  /*6940*/  @!P0 BRA `(.L_x_109) ;  /* 0xfffffffc00f08947 */ /* 0x004fea000383ffff */
[----:B------:R-:W-:Y:S05]  /*6950*/  BRA `(.L_x_110) ;  /* 0xffffffb800a87947 */ /* 0x000fea000383ffff */
.L_x_38:
[----:B----4-:R-:W-:-:S07]  /*6960*/  MOV R0, UR5 ;  /* 0x0000000500007c02 */ /* 0x010fce0008000f00 */
.L_x_111:
[----:B-1----:R1:W2:Y:S02]  /*6970*/  SYNCS.PHASECHK.TRANS64.TRYWAIT P0, [R0+URZ], R3 ;  /* 0x00000003000075a7 */ /* 0x0022a400080011ff */
[----:B--2---:R-:W-:Y:S05]  /*6980*/  @!P0 NANOSLEEP.SYNCS 0x989680 ;  /* 0x009896800000895d */ /* 0x004fea0003900000 */
[----:B------:R-:W2:Y:S02]  /*6990*/  @!P0 SYNCS.PHASECHK.TRANS64 P0, [R0+URZ], R3 ;  /* 0x00000003000085a7 */ /* 0x000ea400080010ff */
[----:B--2---:R-:W-:Y:S05]  /*69a0*/  @!P0 BRA `(.L_x_111) ;  /* 0xfffffffc00f08947 */ /* 0x004fea000383ffff */
[----:B------:R-:W-:Y:S05]  /*69b0*/  BRA `(.L_x_112) ;  /* 0xffffffb800b47947 */ /* 0x000fea000383ffff */
.L_x_39:
[----:B----4-:R-:W-:-:S07]  /*69c0*/  MOV R0, UR5 ;  /* 0x0000000500007c02 */ /* 0x010fce0008000f00 */
.L_x_113:
[----:B-1----:R1:W2:Y:S02]  /*69d0*/  SYNCS.PHASECHK.TRANS64.TRYWAIT P0, [R0+URZ], R3 ;  /* 0x00000003000075a7 */ /* 0x0022a400080011ff */
[----:B--2---:R-:W-:Y:S05]  /*69e0*/  @!P0 NANOSLEEP.SYNCS 0x989680 ;  /* 0x009896800000895d */ /* 0x004fea0003900000 */
[----:B------:R-:W2:Y:S02]  /*69f0*/  @!P0 SYNCS.PHASECHK.TRANS64 P0, [R0+URZ], R3 ;  /* 0x00000003000085a7 */ /* 0x000ea400080010ff */
[----:B--2---:R-:W-:Y:S05]  /*6a00*/  @!P0 BRA `(.L_x_113) ;  /* 0xfffffffc00f08947 */ /* 0x004fea000383ffff */
[----:B------:R-:W-:Y:S05]  /*6a10*/  BRA `(.L_x_114) ;  /* 0xffffffb800c07947 */ /* 0x000fea000383ffff */
.L_x_40:
[----:B----4-:R-:W-:-:S07]  /*6a20*/  MOV R0, UR5 ;  /* 0x0000000500007c02 */ /* 0x010fce0008000f00 */
.L_x_115:
[----:B-1----:R1:W2:Y:S02]  /*6a30*/  SYNCS.PHASECHK.TRANS64.TRYWAIT P0, [R0+URZ], R3 ;  /* 0x00000003000075a7 */ /* 0x0022a400080011ff */
[----:B--2---:R-:W-:Y:S05]  /*6a40*/  @!P0 NANOSLEEP.SYNCS 0x989680 ;  /* 0x009896800000895d */ /* 0x004fea0003900000 */
[----:B------:R-:W2:Y:S02]  /*6a50*/  @!P0 SYNCS.PHASECHK.TRANS64 P0, [R0+URZ], R3 ;  /* 0x00000003000085a7 */ /* 0x000ea400080010ff */
[----:B--2---:R-:W-:Y:S05]  /*6a60*/  @!P0 BRA `(.L_x_115) ;  /* 0xfffffffc00f08947 */ /* 0x004fea000383ffff */
[----:B------:R-:W-:Y:S05]  /*6a70*/  BRA `(.L_x_116) ;  /* 0xffffffb800cc7947 */ /* 0x000fea000383ffff */
.L_x_41:
[----:B----4-:R-:W-:-:S07]  /*6a80*/  MOV R0, UR5 ;  /* 0x0000000500007c02 */ /* 0x010fce0008000f00 */
.L_x_117:
[----:B-1----:R1:W2:Y:S02]  /*6a90*/  SYNCS.PHASECHK.TRANS64.TRYWAIT P0, [R0+URZ], R3 ;  /* 0x00000003000075a7 */ /* 0x0022a400080011ff */
[----:B--2---:R-:W-:Y:S05]  /*6aa0*/  @!P0 NANOSLEEP.SYNCS 0x989680 ;  /* 0x009896800000895d */ /* 0x004fea0003900000 */
[----:B------:R-:W2:Y:S02]  /*6ab0*/  @!P0 SYNCS.PHASECHK.TRANS64 P0, [R0+URZ], R3 ;  /* 0x00000003000085a7 */ /* 0x000ea400080010ff */
[----:B--2---:R-:W-:Y:S05]  /*6ac0*/  @!P0 BRA `(.L_x_117) ;  /* 0xfffffffc00f08947 */ /* 0x004fea000383ffff */
[----:B------:R-:W-:Y:S05]  /*6ad0*/  BRA `(.L_x_118) ;  /* 0xffffffb800d87947 */ /* 0x000fea000383ffff */
.L_x_42:
[----:B----4-:R-:W-:-:S07]  /*6ae0*/  MOV R0, UR5 ;  /* 0x0000000500007c02 */ /* 0x010fce0008000f00 */
.L_x_119:
[----:B-1----:R1:W2:Y:S02]  /*6af0*/  SYNCS.PHASECHK.TRANS64.TRYWAIT P0, [R0+URZ], R3 ;  /* 0x00000003000075a7 */ /* 0x0022a400080011ff */
[----:B--2---:R-:W-:Y:S05]  /*6b00*/  @!P0 NANOSLEEP.SYNCS 0x989680 ;  /* 0x009896800000895d */ /* 0x004fea0003900000 */
[----:B------:R-:W2:Y:S02]  /*6b10*/  @!P0 SYNCS.PHASECHK.TRANS64 P0, [R0+URZ], R3 ;  /* 0x00000003000085a7 */ /* 0x000ea400080010ff */
[----:B--2---:R-:W-:Y:S05]  /*6b20*/  @!P0 BRA `(.L_x_119) ;  /* 0xfffffffc00f08947 */ /* 0x004fea000383ffff */
[----:B------:R-:W-:Y:S05]  /*6b30*/  BRA `(.L_x_120) ;  /* 0xffffffb800e47947 */ /* 0x000fea000383ffff */
.L_x_43:
[----:B----4-:R-:W-:-:S07]  /*6b40*/  MOV R0, UR5 ;  /* 0x0000000500007c02 */ /* 0x010fce0008000f00 */
.L_x_121:
[----:B-1----:R1:W2:Y:S02]  /*6b50*/  SYNCS.PHASECHK.TRANS64.TRYWAIT P0, [R0+URZ], R3 ;  /* 0x00000003000075a7 */ /* 0x0022a400080011ff */
[----:B--2---:R-:W-:Y:S05]  /*6b60*/  @!P0 NANOSLEEP.SYNCS 0x989680 ;  /* 0x009896800000895d */ /* 0x004fea0003900000 */
[----:B------:R-:W2:Y:S02]  /*6b70*/  @!P0 SYNCS.PHASECHK.TRANS64 P0, [R0+URZ], R3 ;  /* 0x00000003000085a7 */ /* 0x000ea400080010ff */
[----:B--2---:R-:W-:Y:S05]  /*6b80*/  @!P0 BRA `(.L_x_121) ;  /* 0xfffffffc00f08947 */ /* 0x004fea000383ffff */
[----:B------:R-:W-:Y:S05]  /*6b90*/  BRA `(.L_x_122) ;  /* 0xffffffb800f07947 */ /* 0x000fea000383ffff */
.L_x_44:
[----:B----4-:R-:W-:-:S07]  /*6ba0*/  MOV R0, UR5 ;  /* 0x0000000500007c02 */ /* 0x010fce0008000f00 */
.L_x_123:
[----:B-1----:R1:W2:Y:S02]  /*6bb0*/  SYNCS.PHASECHK.TRANS64.TRYWAIT P0, [R0+URZ], R3 ;  /* 0x00000003000075a7 */ /* 0x0022a400080011ff */
[----:B--2---:R-:W-:Y:S05]  /*6bc0*/  @!P0 NANOSLEEP.SYNCS 0x989680 ;  /* 0x009896800000895d */ /* 0x004fea0003900000 */
[----:B------:R-:W2:Y:S02]  /*6bd0*/  @!P0 SYNCS.PHASECHK.TRANS64 P0, [R0+URZ], R3 ;  /* 0x00000003000085a7 */ /* 0x000ea400080010ff */
[----:B--2---:R-:W-:Y:S05]  /*6be0*/  @!P0 BRA `(.L_x_123) ;  /* 0xfffffffc00f08947 */ /* 0x004fea000383ffff */
[----:B------:R-:W-:Y:S05]  /*6bf0*/  BRA `(.L_x_124) ;  /* 0xffffffb800fc7947 */ /* 0x000fea000383ffff */
.L_x_45:
[----:B----4-:R-:W-:-:S07]  /*6c00*/  MOV R0, UR5 ;  /* 0x0000000500007c02 */ /* 0x010fce0008000f00 */
.L_x_125:
[----:B-1----:R1:W2:Y:S02]  /*6c10*/  SYNCS.PHASECHK.TRANS64.TRYWAIT P0, [R0+URZ], R3 ;  /* 0x00000003000075a7 */ /* 0x0022a400080011ff */
[----:B--2---:R-:W-:Y:S05]  /*6c20*/  @!P0 NANOSLEEP.SYNCS 0x989680 ;  /* 0x009896800000895d */ /* 0x004fea0003900000 */
[----:B------:R-:W2:Y:S02]  /*6c30*/  @!P0 SYNCS.PHASECHK.TRANS64 P0, [R0+URZ], R3 ;  /* 0x00000003000085a7 */ /* 0x000ea400080010ff */
[----:B--2---:R-:W-:Y:S05]  /*6c40*/  @!P0 BRA `(.L_x_125) ;  /* 0xfffffffc00f08947 */ /* 0x004fea000383ffff */
[----:B------:R-:W-:Y:S05]  /*6c50*/  BRA `(.L_x_126) ;  /* 0xffffffbc00087947 */ /* 0x000fea000383ffff */
.L_x_46:
[----:B----4-:R-:W-:-:S07]  /*6c60*/  MOV R0, UR5 ;  /* 0x0000000500007c02 */ /* 0x010fce0008000f00 */
.L_x_127:
[----:B-1----:R1:W2:Y:S02]  /*6c70*/  SYNCS.PHASECHK.TRANS64.TRYWAIT P0, [R0+URZ], R3 ;  /* 0x00000003000075a7 */ /* 0x0022a400080011ff */
[----:B--2---:R-:W-:Y:S05]  /*6c80*/  @!P0 NANOSLEEP.SYNCS 0x989680 ;  /* 0x009896800000895d */ /* 0x004fea0003900000 */
[----:B------:R-:W2:Y:S02]  /*6c90*/  @!P0 SYNCS.PHASECHK.TRANS64 P0, [R0+URZ], R3 ;  /* 0x00000003000085a7 */ /* 0x000ea400080010ff */
[----:B--2---:R-:W-:Y:S05]  /*6ca0*/  @!P0 BRA `(.L_x_127) ;  /* 0xfffffffc00f08947 */ /* 0x004fea000383ffff */
[----:B------:R-:W-:Y:S05]  /*6cb0*/  BRA `(.L_x_128) ;  /* 0xffffffbc00147947 */ /* 0x000fea000383ffff */
.L_x_47:
[----:B----4-:R-:W-:-:S07]  /*6cc0*/  MOV R0, UR5 ;  /* 0x0000000500007c02 */ /* 0x010fce0008000f00 */
.L_x_129:
[----:B-1----:R1:W2:Y:S02]  /*6cd0*/  SYNCS.PHASECHK.TRANS64.TRYWAIT P0, [R0+URZ], R3 ;  /* 0x00000003000075a7 */ /* 0x0022a400080011ff */
[----:B--2---:R-:W-:Y:S05]  /*6ce0*/  @!P0 NANOSLEEP.SYNCS 0x989680 ;  /* 0x009896800000895d */ /* 0x004fea0003900000 */
[----:B------:R-:W2:Y:S02]  /*6cf0*/  @!P0 SYNCS.PHASECHK.TRANS64 P0, [R0+URZ], R3 ;  /* 0x00000003000085a7 */ /* 0x000ea400080010ff */
[----:B--2---:R-:W-:Y:S05]  /*6d00*/  @!P0 BRA `(.L_x_129) ;  /* 0xfffffffc00f08947 */ /* 0x004fea000383ffff */
[----:B------:R-:W-:Y:S05]  /*6d10*/  BRA `(.L_x_130) ;  /* 0xffffffbc00207947 */ /* 0x000fea000383ffff */
.L_x_48:
[----:B----4-:R-:W-:-:S07]  /*6d20*/  MOV R0, UR5 ;  /* 0x0000000500007c02 */ /* 0x010fce0008000f00 */
.L_x_131:
[----:B-1----:R1:W2:Y:S02]  /*6d30*/  SYNCS.PHASECHK.TRANS64.TRYWAIT P0, [R0+URZ], R3 ;  /* 0x00000003000075a7 */ /* 0x0022a400080011ff */
[----:B--2---:R-:W-:Y:S05]  /*6d40*/  @!P0 NANOSLEEP.SYNCS 0x989680 ;  /* 0x009896800000895d */ /* 0x004fea0003900000 */
[----:B------:R-:W2:Y:S02]  /*6d50*/  @!P0 SYNCS.PHASECHK.TRANS64 P0, [R0+URZ], R3 ;  /* 0x00000003000085a7 */ /* 0x000ea400080010ff */
[----:B--2---:R-:W-:Y:S05]  /*6d60*/  @!P0 BRA `(.L_x_131) ;  /* 0xfffffffc00f08947 */ /* 0x004fea000383ffff */
[----:B------:R-:W-:Y:S05]  /*6d70*/  BRA `(.L_x_132) ;  /* 0xffffffbc002c7947 */ /* 0x000fea000383ffff */
.L_x_51:
[----:B-1----:R1:W2:Y:S02]  /*6d80*/  SYNCS.PHASECHK.TRANS64.TRYWAIT P0, [R0+URZ+0x150], R5 ;  /* 0x00015005000075a7 */ /* 0x0022a400080011ff */
[----:B--2---:R-:W-:Y:S05]  /*6d90*/  @!P0 NANOSLEEP.SYNCS 0x989680 ;  /* 0x009896800000895d */ /* 0x004fea0003900000 */
[----:B------:R-:W2:Y:S02]  /*6da0*/  @!P0 SYNCS.PHASECHK.TRANS64 P0, [R0+URZ+0x150], R5 ;  /* 0x00015005000085a7 */ /* 0x000ea400080010ff */
[----:B--2---:R-:W-:Y:S05]  /*6db0*/  @!P0 BRA `(.L_x_51) ;  /* 0xfffffffc00f08947 */ /* 0x004fea000383ffff */
[----:B------:R-:W-:Y:S05]  /*6dc0*/  BRA `(.L_x_133) ;  /* 0xffffffbc00887947 */ /* 0x000fea000383ffff */
.L_x_52:
[----:B------:R-:W-:-:S07]  /*6dd0*/  MOV R0, UR5 ;  /* 0x0000000500007c02 */ /* 0x000fce0008000f00 */
.L_x_134:
[----:B-1----:R1:W2:Y:S02]  /*6de0*/  SYNCS.PHASECHK.TRANS64.TRYWAIT P0, [R0+URZ+0x100], R5 ;  /* 0x00010005000075a7 */ /* 0x0022a400080011ff */
[----:B--2---:R-:W-:Y:S05]  /*6df0*/  @!P0 NANOSLEEP.SYNCS 0x989680 ;  /* 0x009896800000895d */ /* 0x004fea0003900000 */
[----:B------:R-:W2:Y:S02]  /*6e00*/  @!P0 SYNCS.PHASECHK.TRANS64 P0, [R0+URZ+0x100], R5 ;  /* 0x00010005000085a7 */ /* 0x000ea400080010ff */
[----:B--2---:R-:W-:Y:S05]  /*6e10*/  @!P0 BRA `(.L_x_134) ;  /* 0xfffffffc00f08947 */ /* 0x004fea000383ffff */
[----:B------:R-:W-:Y:S05]  /*6e20*/  BRA `(.L_x_135) ;  /* 0xffffffbc00987947 */ /* 0x000fea000383ffff */
.L_x_53:
[----:B-1----:R1:W2:Y:S02]  /*6e30*/  SYNCS.PHASECHK.TRANS64.TRYWAIT P1, [R0+URZ+0xf0], R5 ;  /* 0x0000f005000075a7 */ /* 0x0022a400080211ff */
[----:B--2---:R-:W-:Y:S05]  /*6e40*/  @!P1 NANOSLEEP.SYNCS 0x989680 ;  /* 0x009896800000995d */ /* 0x004fea0003900000 */
[----:B------:R-:W2:Y:S02]  /*6e50*/  @!P1 SYNCS.PHASECHK.TRANS64 P1, [R0+URZ+0xf0], R5 ;  /* 0x0000f005000095a7 */ /* 0x000ea400080210ff */
[----:B--2---:R-:W-:Y:S05]  /*6e60*/  @!P1 BRA `(.L_x_53) ;  /* 0xfffffffc00f09947 */ /* 0x004fea000383ffff */
[----:B------:R-:W-:Y:S05]  /*6e70*/  BRA `(.L_x_136) ;  /* 0xffffffbc00c87947 */ /* 0x000fea000383ffff */
.L_x_56:
[----:B------:R-:W-:-:S07]  /*6e80*/  MOV R0, UR5 ;  /* 0x0000000500007c02 */ /* 0x000fce0008000f00 */
.L_x_137:
[----:B-1----:R1:W2:Y:S02]  /*6e90*/  SYNCS.PHASECHK.TRANS64.TRYWAIT P0, [R0+URZ+0x100], R3 ;  /* 0x00010003000075a7 */ /* 0x0022a400080011ff */
[----:B--2---:R-:W-:Y:S05]  /*6ea0*/  @!P0 NANOSLEEP.SYNCS 0x989680 ;  /* 0x009896800000895d */ /* 0x004fea0003900000 */
[----:B------:R-:W2:Y:S02]  /*6eb0*/  @!P0 SYNCS.PHASECHK.TRANS64 P0, [R0+URZ+0x100], R3 ;  /* 0x00010003000085a7 */ /* 0x000ea400080010ff */
[----:B--2---:R-:W-:Y:S05]  /*6ec0*/  @!P0 BRA `(.L_x_137) ;  /* 0xfffffffc00f08947 */ /* 0x004fea000383ffff */
[----:B------:R-:W-:Y:S05]  /*6ed0*/  BRA `(.L_x_55) ;  /* 0xffffffc0001c7947 */ /* 0x000fea000383ffff */
.L_x_63:
[----:B-1----:R1:W2:Y:S02]  /*6ee0*/  SYNCS.PHASECHK.TRANS64.TRYWAIT P1, [R0+URZ+0xf0], R5 ;  /* 0x0000f005000075a7 */ /* 0x0022a400080211ff */
[----:B--2---:R-:W-:Y:S05]  /*6ef0*/  @!P1 NANOSLEEP.SYNCS 0x989680 ;  /* 0x009896800000995d */ /* 0x004fea0003900000 */
[----:B------:R-:W2:Y:S02]  /*6f00*/  @!P1 SYNCS.PHASECHK.TRANS64 P1, [R0+URZ+0xf0], R5 ;  /* 0x0000f005000095a7 */ /* 0x000ea400080210ff */
[----:B--2---:R-:W-:Y:S05]  /*6f10*/  @!P1 BRA `(.L_x_63) ;  /* 0xfffffffc00f09947 */ /* 0x004fea000383ffff */
[----:B------:R-:W-:Y:S05]  /*6f20*/  BRA `(.L_x_138) ;  /* 0xffffffc400847947 */ /* 0x000fea000383ffff */
.L_x_64:
[----:B------:R-:W-:-:S07]  /*6f30*/  MOV R3, UR7 ;  /* 0x0000000700037c02 */ /* 0x000fce0008000f00 */
.L_x_139:
[----:B-1----:R1:W2:Y:S02]  /*6f40*/  SYNCS.PHASECHK.TRANS64.TRYWAIT P0, [R3+URZ+0x130], R0 ;  /* 0x00013000030075a7 */ /* 0x0022a400080011ff */
[----:B--2---:R-:W-:Y:S05]  /*6f50*/  @!P0 NANOSLEEP.SYNCS 0x989680 ;  /* 0x009896800000895d */ /* 0x004fea0003900000 */
[----:B------:R-:W2:Y:S02]  /*6f60*/  @!P0 SYNCS.PHASECHK.TRANS64 P0, [R3+URZ+0x130], R0 ;  /* 0x00013000030085a7 */ /* 0x000ea400080010ff */
[----:B--2---:R-:W-:Y:S05]  /*6f70*/  @!P0 BRA `(.L_x_139) ;  /* 0xfffffffc00f08947 */ /* 0x004fea000383ffff */
[----:B------:R-:W-:Y:S05]  /*6f80*/  BRA `(.L_x_140) ;  /* 0xffffffc400d47947 */ /* 0x000fea000383ffff */
.L_x_67:
[----:B------:R-:W-:Y:S07]  /*6f90*/  MOV R0, UR6 ;  /* 0x0000000600007c02 */ /* 0x000fee0008000f00 */
.L_x_141:
[----:B-1----:R1:W2:Y:S02]  /*6fa0*/  SYNCS.PHASECHK.TRANS64.TRYWAIT P0, [R0+URZ], R3 ;  /* 0x00000003000075a7 */ /* 0x0022a400080011ff */
[----:B--2---:R-:W-:Y:S05]  /*6fb0*/  @!P0 NANOSLEEP.SYNCS 0x989680 ;  /* 0x009896800000895d */ /* 0x004fea0003900000 */
[----:B------:R-:W2:Y:S02]  /*6fc0*/  @!P0 SYNCS.PHASECHK.TRANS64 P0, [R0+URZ], R3 ;  /* 0x00000003000085a7 */ /* 0x000ea400080010ff */
[----:B--2---:R-:W-:Y:S05]  /*6fd0*/  @!P0 BRA `(.L_x_141) ;  /* 0xfffffffc00f08947 */ /* 0x004fea000383ffff */
[----:B------:R-:W-:Y:S05]  /*6fe0*/  BRA `(.L_x_66) ;  /* 0xffffffc400f07947 */ /* 0x000fea000383ffff */
.L_x_70:
[----:B------:R-:W-:-:S07]  /*6ff0*/  MOV R0, UR6 ;  /* 0x0000000600007c02 */ /* 0x000fce0008000f00 */
.L_x_142:
[----:B--2---:R2:W4:Y:S02]  /*7000*/  SYNCS.PHASECHK.TRANS64.TRYWAIT P0, [R0+URZ], R3 ;  /* 0x00000003000075a7 */ /* 0x00452400080011ff */
[----:B----4-:R-:W-:Y:S05]  /*7010*/  @!P0 NANOSLEEP.SYNCS 0x989680 ;  /* 0x009896800000895d */ /* 0x010fea0003900000 */
[----:B------:R-:W4:Y:S02]  /*7020*/  @!P0 SYNCS.PHASECHK.TRANS64 P0, [R0+URZ], R3 ;  /* 0x00000003000085a7 */ /* 0x000f2400080010ff */
[----:B----4-:R-:W-:Y:S05]  /*7030*/  @!P0 BRA `(.L_x_142) ;  /* 0xfffffffc00f08947 */ /* 0x010fea000383ffff */
[----:B------:R-:W-:Y:S05]  /*7040*/  BRA `(.L_x_143) ;  /* 0xffffffc800cc7947 */ /* 0x000fea000383ffff */
.L_x_71:
[----:B------:R-:W-:-:S07]  /*7050*/  MOV R0, UR6 ;  /* 0x0000000600007c02 */ /* 0x000fce0008000f00 */
.L_x_144:
[----:B-1----:R1:W2:Y:S02]  /*7060*/  SYNCS.PHASECHK.TRANS64.TRYWAIT P0, [R0+URZ], R3 ;  /* 0x00000003000075a7 */ /* 0x0022a400080011ff */
[----:B--2---:R-:W-:Y:S05]  /*7070*/  @!P0 NANOSLEEP.SYNCS 0x989680 ;  /* 0x009896800000895d */ /* 0x004fea0003900000 */
[----:B------:R-:W2:Y:S02]  /*7080*/  @!P0 SYNCS.PHASECHK.TRANS64 P0, [R0+URZ], R3 ;  /* 0x00000003000085a7 */ /* 0x000ea400080010ff */
[----:B--2---:R-:W-:Y:S05]  /*7090*/  @!P0 BRA `(.L_x_144) ;  /* 0xfffffffc00f08947 */ /* 0x004fea000383ffff */
[----:B------:R-:W-:Y:S05]  /*70a0*/  BRA `(.L_x_145) ;  /* 0xffffffc800d87947 */ /* 0x000fea000383ffff */
.L_x_72:
[----:B------:R-:W-:-:S07]  /*70b0*/  MOV R0, UR6 ;  /* 0x0000000600007c02 */ /* 0x000fce0008000f00 */
.L_x_146:
[----:B-1----:R1:W2:Y:S02]  /*70c0*/  SYNCS.PHASECHK.TRANS64.TRYWAIT P0, [R0+URZ], R3 ;  /* 0x00000003000075a7 */ /* 0x0022a400080011ff */
[----:B--2---:R-:W-:Y:S05]  /*70d0*/  @!P0 NANOSLEEP.SYNCS 0x989680 ;  /* 0x009896800000895d */ /* 0x004fea0003900000 */
[----:B------:R-:W2:Y:S02]  /*70e0*/  @!P0 SYNCS.PHASECHK.TRANS64 P0, [R0+URZ], R3 ;  /* 0x00000003000085a7 */ /* 0x000ea400080010ff */
[----:B--2---:R-:W-:Y:S05]  /*70f0*/  @!P0 BRA `(.L_x_146) ;  /* 0xfffffffc00f08947 */ /* 0x004fea000383ffff */
[----:B------:R-:W-:Y:S05]  /*7100*/  BRA `(.L_x_147) ;  /* 0xffffffc800e47947 */ /* 0x000fea000383ffff */
.L_x_73:
[----:B------:R-:W-:-:S07]  /*7110*/  MOV R0, UR7 ;  /* 0x0000000700007c02 */ /* 0x000fce0008000f00 */
.L_x_148:
[----:B-1----:R1:W2:Y:S02]  /*7120*/  SYNCS.PHASECHK.TRANS64.TRYWAIT P0, [R0+URZ], R3 ;  /* 0x00000003000075a7 */ /* 0x0022a400080011ff */
[----:B--2---:R-:W-:Y:S05]  /*7130*/  @!P0 NANOSLEEP.SYNCS 0x989680 ;  /* 0x009896800000895d */ /* 0x004fea0003900000 */
[----:B------:R-:W2:Y:S02]  /*7140*/  @!P0 SYNCS.PHASECHK.TRANS64 P0, [R0+URZ], R3 ;  /* 0x00000003000085a7 */ /* 0x000ea400080010ff */
[----:B--2---:R-:W-:Y:S05]  /*7150*/  @!P0 BRA `(.L_x_148) ;  /* 0xfffffffc00f08947 */ /* 0x004fea000383ffff */
[----:B------:R-:W-:Y:S05]  /*7160*/  BRA `(.L_x_149) ;  /* 0xffffffc800f07947 */ /* 0x000fea000383ffff */
.L_x_78:
[----:B---3--:R3:W1:Y:S02]  /*7170*/  SYNCS.PHASECHK.TRANS64.TRYWAIT P0, [R0+URZ+0xf0], R3 ;  /* 0x0000f003000075a7 */ /* 0x00866400080011ff */
[----:B-1----:R-:W-:Y:S05]  /*7180*/  @!P0 NANOSLEEP.SYNCS 0x989680 ;  /* 0x009896800000895d */ /* 0x002fea0003900000 */
[----:B------:R-:W1:Y:S02]  /*7190*/  @!P0 SYNCS.PHASECHK.TRANS64 P0, [R0+URZ+0xf0], R3 ;  /* 0x0000f003000085a7 */ /* 0x000e6400080010ff */
[----:B-1----:R-:W-:Y:S05]  /*71a0*/  @!P0 BRA `(.L_x_78) ;  /* 0xfffffffc00f08947 */ /* 0x002fea000383ffff */
[----:B------:R-:W-:Y:S05]  /*71b0*/  BRA `(.L_x_150) ;  /* 0xffffffcc00ec7947 */ /* 0x000fea000383ffff */
.L_x_81:
[----:B------:R-:W-:Y:S07]  /*71c0*/  MOV R0, UR6 ;  /* 0x0000000600007c02 */ /* 0x000fee0008000f00 */
.L_x_151:
[----:B-1----:R1:W3:Y:S02]  /*71d0*/  SYNCS.PHASECHK.TRANS64.TRYWAIT P0, [R0+URZ+0xe8], R3 ;  /* 0x0000e803000075a7 */ /* 0x0022e400080011ff */
[----:B---3--:R-:W-:Y:S05]  /*71e0*/  @!P0 NANOSLEEP.SYNCS 0x989680 ;  /* 0x009896800000895d */ /* 0x008fea0003900000 */
[----:B------:R-:W3:Y:S02]  /*71f0*/  @!P0 SYNCS.PHASECHK.TRANS64 P0, [R0+URZ+0xe8], R3 ;  /* 0x0000e803000085a7 */ /* 0x000ee400080010ff */
[----:B---3--:R-:W-:Y:S05]  /*7200*/  @!P0 BRA `(.L_x_151) ;  /* 0xfffffffc00f08947 */ /* 0x008fea000383ffff */
[----:B------:R-:W-:Y:S05]  /*7210*/  BRA `(.L_x_80) ;  /* 0xffffffd000d87947 */ /* 0x000fea000383ffff */
.L_x_84:
[----:B------:R-:W-:Y:S07]  /*7220*/  MOV R3, UR6 ;  /* 0x0000000600037c02 */ /* 0x000fee0008000f00 */
.L_x_152:
[----:B-1----:R1:W2:Y:S02]  /*7230*/  SYNCS.PHASECHK.TRANS64.TRYWAIT P2, [R3+URZ+0xd8], R26 ;  /* 0x0000d81a030075a7 */ /* 0x0022a400080411ff */
[----:B--2---:R-:W-:Y:S05]  /*7240*/  @!P2 NANOSLEEP.SYNCS 0x989680 ;  /* 0x009896800000a95d */ /* 0x004fea0003900000 */
[----:B------:R-:W2:Y:S02]  /*7250*/  @!P2 SYNCS.PHASECHK.TRANS64 P2, [R3+URZ+0xd8], R26 ;  /* 0x0000d81a0300a5a7 */ /* 0x000ea400080410ff */
[----:B--2---:R-:W-:Y:S05]  /*7260*/  @!P2 BRA `(.L_x_152) ;  /* 0xfffffffc00f0a947 */ /* 0x004fea000383ffff */
[----:B------:R-:W-:Y:S05]  /*7270*/  BRA `(.L_x_153) ;  /* 0xffffffd4006c7947 */ /* 0x000fea000383ffff */
.L_x_87:
[----:B--2---:R2:W4:Y:S02]  /*7280*/  SYNCS.PHASECHK.TRANS64.TRYWAIT P0, [R0+URZ+0xf0], R3 ;  /* 0x0000f003000075a7 */ /* 0x00452400080011ff */
[----:B----4-:R-:W-:Y:S05]  /*7290*/  @!P0 NANOSLEEP.SYNCS 0x989680 ;  /* 0x009896800000895d */ /* 0x010fea0003900000 */
[----:B------:R-:W4:Y:S02]  /*72a0*/  @!P0 SYNCS.PHASECHK.TRANS64 P0, [R0+URZ+0xf0], R3 ;  /* 0x0000f003000085a7 */ /* 0x000f2400080010ff */
[----:B----4-:R-:W-:Y:S05]  /*72b0*/  @!P0 BRA `(.L_x_87) ;  /* 0xfffffffc00f08947 */ /* 0x010fea000383ffff */
[----:B------:R-:W-:Y:S05]  /*72c0*/  BRA `(.L_x_154) ;  /* 0xffffffd800c87947 */ /* 0x000fea000383ffff */
.L_x_98:
[----:B-1----:R-:W-:Y:S04]  /*72d0*/  MOV R0, UR43 ;  /* 0x0000002b00007c02 */ /* 0x002fe80008000f00 */
[----:B------:R1:W2:Y:S03]  /*72e0*/  SYNCS.PHASECHK.TRANS64.TRYWAIT P1, [R0+URZ+0xd0], R3 ;  /* 0x0000d003000075a7 */ /* 0x0002a600080211ff */
[----:B--2---:R-:W-:Y:S05]  /*72f0*/  @!P1 NANOSLEEP.SYNCS 0x989680 ;  /* 0x009896800000995d */ /* 0x004fea0003900000 */
[----:B------:R-:W2:Y:S02]  /*7300*/  @!P1 SYNCS.PHASECHK.TRANS64 P1, [R0+URZ+0xd0], R3 ;  /* 0x0000d003000095a7 */ /* 0x000ea400080210ff */
[----:B--2---:R-:W-:Y:S05]  /*7310*/  @!P1 BRA `(.L_x_98) ;  /* 0xfffffffc00ec9947 */ /* 0x004fea000383ffff */
[----:B------:R-:W-:Y:S05]  /*7320*/  BRA `(.L_x_97) ;  /* 0xffffffe400bc7947 */ /* 0x000fea000383ffff */
.L_x_100:
[----:B-1----:R1:W4:Y:S02]  /*7330*/  SYNCS.PHASECHK.TRANS64.TRYWAIT P1, [R92+URZ+0x110], R7 ;  /* 0x000110075c0075a7 */ /* 0x00232400080211ff */
[----:B----4-:R-:W-:Y:S05]  /*7340*/  @!P1 NANOSLEEP.SYNCS 0x989680 ;  /* 0x009896800000995d */ /* 0x010fea0003900000 */
[----:B------:R-:W4:Y:S02]  /*7350*/  @!P1 SYNCS.PHASECHK.TRANS64 P1, [R92+URZ+0x110], R7 ;  /* 0x000110075c0095a7 */ /* 0x000f2400080210ff */
[----:B----4-:R-:W-:Y:S05]  /*7360*/  @!P1 BRA `(.L_x_100) ;  /* 0xfffffffc00f09947 */ /* 0x010fea000383ffff */
[----:B------:R-:W-:Y:S05]  /*7370*/  BRA `(.L_x_99) ;  /* 0xffffffe400f87947 */ /* 0x000fea000383ffff */
        .weak           $__internal_0_$__cuda_sm10x_tcgen05_guardrail_trap_col_being_dealloced_not_returned_by_alloc
        .type           $__internal_0_$__cuda_sm10x_tcgen05_guardrail_trap_col_being_dealloced_not_returned_by_alloc,@function
        .size           $__internal_0_$__cuda_sm10x_tcgen05_guardrail_trap_col_being_dealloced_not_returned_by_alloc,($__internal_1_$__cuda_sm10x_tcgen05_guardrail_trap_phase_invalid_during_alloc - $__internal_0_$__cuda_sm10x_tcgen05_guardrail_trap_col_being_dealloced_not_returned_by_alloc)
$__internal_0_$__cuda_sm10x_tcgen05_guardrail_trap_col_being_dealloced_not_returned_by_alloc:
[----:B------:R-:W-:Y:S05]  /*7380*/  BPT.TRAP 0x1 ;  /* 0x000000040000795c */ /* 0x000fea0000300000 */
[----:B------:R-:W-:-:S04]  /*7390*/  HFMA2 R3, -RZ, RZ, 0, 0 ;  /* 0x00000000ff037431 */ /* 0x000fc800000001ff */
[----:B------:R-:W-:Y:S05]  /*73a0*/  RET.REL.NODEC R2 `(_ZN7cutlass13device_kernelINS_4gemm6kernel13GemmUniversalIN4cute5tupleIJiiiiEEENS1_10collective13CollectiveMmaINS1_35MainloopSm100TmaUmmaWarpSpecializedILi13ELi2ELi4ENS5_IJNS4_1CILi1EEESB_SB_EEEEENS5_IJNSA_ILi64EEESE_NSA_ILi128EEEEEENS_12float_e4m3_tENS5_IJSB_llEEENS_12float_e5m2_tESI_NS4_8TiledMMAINS4_8MMA_AtomIJNS4_10MMA_TraitsINS4_19SM100_MMA_F8F6F4_SSEJSH_SJ_fSE_SE_NS4_17integral_constantINS4_4UMMA5MajorELSQ_1EEESR_NSO_INSP_7ScaleInELSS_0EEEST_EEEEEENS4_6LayoutISC_NS5_IJNSA_ILi0EEESX_SX_EEEEENS5_IJNS4_10UnderscoreES10_S10_EEEEENS4_13SM90_TMA_LOADENS4_14ComposedLayoutINS4_7SwizzleILi2ELi4ELi3EEENS4_18smem_ptr_flag_bitsILi8EEENSW_INS5_IJSE_NSA_ILi8EEEEEENS5_IJSB_SE_EEEEEEEvNS4_8identityES13_S1D_vS1E_EENS_8epilogue10collective18CollectiveEpilogueINS1G_23Sm100TmaWarpSpecializedILi1ELi1ELi32ELb0ELb0EEEJSG_NS5_IJNSW_ISE_SB_EES1L_EEESH_NS5_IJlSB_lEEESH_S1N_NS1G_6fusion15FusionCallbacksIS1K_NS1O_17LinearCombinationISH_fSH_fLNS_15FloatRoundStyleE2EEESG_S1M_JEEENS4_5SM1004TMEM4LOAD26SM100_TMEM_LOAD_16dp32b32xES13_NS14_IS16_S18_NSW_INS5_IJS19_SE_EEENS5_IJSE_SB_EEEEEEENS4_39AutoVectorizingCopyWithAssumedAlignmentILi128EEENS4_14SM90_TMA_STOREES21_S23_S23_EEEvvEEEEvNT_6ParamsE) ;  /* 0xffffff8c02147950 */ /* 0x000fea0003c3ffff */
        .weak           $__internal_1_$__cuda_sm10x_tcgen05_guardrail_trap_phase_invalid_during_alloc
        .type           $__internal_1_$__cuda_sm10x_tcgen05_guardrail_trap_phase_invalid_during_alloc,@function
        .size           $__internal_1_$__cuda_sm10x_tcgen05_guardrail_trap_phase_invalid_during_alloc,($__internal_2_$__cuda_sm10x_tcgen05_guardrail_trap_unallocated_columns_being_dealloced - $__internal_1_$__cuda_sm10x_tcgen05_guardrail_trap_phase_invalid_during_alloc)
$__internal_1_$__cuda_sm10x_tcgen05_guardrail_trap_phase_invalid_during_alloc:
[----:B------:R-:W-:Y:S05]  /*73b0*/  BPT.TRAP 0x1 ;  /* 0x000000040000795c */ /* 0x000fea0000300000 */
[----:B------:R-:W-:-:S04]  /*73c0*/  MOV R3, 0x0 ;  /* 0x0000000000037802 */ /* 0x000fc80000000f00 */
[----:B------:R-:W-:Y:S05]  /*73d0*/  RET.REL.NODEC R2 `(_ZN7cutlass13device_kernelINS_4gemm6kernel13GemmUniversalIN4cute5tupleIJiiiiEEENS1_10collective13CollectiveMmaINS1_35MainloopSm100TmaUmmaWarpSpecializedILi13ELi2ELi4ENS5_IJNS4_1CILi1EEESB_SB_EEEEENS5_IJNSA_ILi64EEESE_NSA_ILi128EEEEEENS_12float_e4m3_tENS5_IJSB_llEEENS_12float_e5m2_tESI_NS4_8TiledMMAINS4_8MMA_AtomIJNS4_10MMA_TraitsINS4_19SM100_MMA_F8F6F4_SSEJSH_SJ_fSE_SE_NS4_17integral_constantINS4_4UMMA5MajorELSQ_1EEESR_NSO_INSP_7ScaleInELSS_0EEEST_EEEEEENS4_6LayoutISC_NS5_IJNSA_ILi0EEESX_SX_EEEEENS5_IJNS4_10UnderscoreES10_S10_EEEEENS4_13SM90_TMA_LOADENS4_14ComposedLayoutINS4_7SwizzleILi2ELi4ELi3EEENS4_18smem_ptr_flag_bitsILi8EEENSW_INS5_IJSE_NSA_ILi8EEEEEENS5_IJSB_SE_EEEEEEEvNS4_8identityES13_S1D_vS1E_EENS_8epilogue10collective18CollectiveEpilogueINS1G_23Sm100TmaWarpSpecializedILi1ELi1ELi32ELb0ELb0EEEJSG_NS5_IJNSW_ISE_SB_EES1L_EEESH_NS5_IJlSB_lEEESH_S1N_NS1G_6fusion15FusionCallbacksIS1K_NS1O_17LinearCombinationISH_fSH_fLNS_15FloatRoundStyleE2EEESG_S1M_JEEENS4_5SM1004TMEM4LOAD26SM100_TMEM_LOAD_16dp32b32xES13_NS14_IS16_S18_NSW_INS5_IJS19_SE_EEENS5_IJSE_SB_EEEEEEENS4_39AutoVectorizingCopyWithAssumedAlignmentILi128EEENS4_14SM90_TMA_STOREES21_S23_S23_EEEvvEEEEvNT_6ParamsE) ;  /* 0xffffff8c02087950 */ /* 0x000fea0003c3ffff */
        .weak           $__internal_2_$__cuda_sm10x_tcgen05_guardrail_trap_unallocated_columns_being_dealloced
        .type           $__internal_2_$__cuda_sm10x_tcgen05_guardrail_trap_unallocated_columns_being_dealloced,@function
        .size           $__internal_2_$__cuda_sm10x_tcgen05_guardrail_trap_unallocated_columns_being_dealloced,(.L_x_156 - $__internal_2_$__cuda_sm10x_tcgen05_guardrail_trap_unallocated_columns_being_dealloced)
$__internal_2_$__cuda_sm10x_tcgen05_guardrail_trap_unallocated_columns_being_dealloced:
[----:B------:R-:W-:Y:S05]  /*73e0*/  BPT.TRAP 0x1 ;  /* 0x000000040000795c */ /* 0x000fea0000300000 */
[----:B------:R-:W-:-:S04]  /*73f0*/  HFMA2 R3, -RZ, RZ, 0, 0 ;  /* 0x00000000ff037431 */ /* 0x000fc800000001ff */
[----:B------:R-:W-:Y:S05]  /*7400*/  RET.REL.NODEC R2 `(_ZN7cutlass13device_kernelINS_4gemm6kernel13GemmUniversalIN4cute5tupleIJiiiiEEENS1_10collective13CollectiveMmaINS1_35MainloopSm100TmaUmmaWarpSpecializedILi13ELi2ELi4ENS5_IJNS4_1CILi1EEESB_SB_EEEEENS5_IJNSA_ILi64EEESE_NSA_ILi128EEEEEENS_12float_e4m3_tENS5_IJSB_llEEENS_12float_e5m2_tESI_NS4_8TiledMMAINS4_8MMA_AtomIJNS4_10MMA_TraitsINS4_19SM100_MMA_F8F6F4_SSEJSH_SJ_fSE_SE_NS4_17integral_constantINS4_4UMMA5MajorELSQ_1EEESR_NSO_INSP_7ScaleInELSS_0EEEST_EEEEEENS4_6LayoutISC_NS5_IJNSA_ILi0EEESX_SX_EEEEENS5_IJNS4_10UnderscoreES10_S10_EEEEENS4_13SM90_TMA_LOADENS4_14ComposedLayoutINS4_7SwizzleILi2ELi4ELi3EEENS4_18smem_ptr_flag_bitsILi8EEENSW_INS5_IJSE_NSA_ILi8EEEEEENS5_IJSB_SE_EEEEEEEvNS4_8identityES13_S1D_vS1E_EENS_8epilogue10collective18CollectiveEpilogueINS1G_23Sm100TmaWarpSpecializedILi1ELi1ELi32ELb0ELb0EEEJSG_NS5_IJNSW_ISE_SB_EES1L_EEESH_NS5_IJlSB_lEEESH_S1N_NS1G_6fusion15FusionCallbacksIS1K_NS1O_17LinearCombinationISH_fSH_fLNS_15FloatRoundStyleE2EEESG_S1M_JEEENS4_5SM1004TMEM4LOAD26SM100_TMEM_LOAD_16dp32b32xES13_NS14_IS16_S18_NSW_INS5_IJS19_SE_EEENS5_IJSE_SB_EEEEEEENS4_39AutoVectorizingCopyWithAssumedAlignmentILi128EEENS4_14SM90_TMA_STOREES21_S23_S23_EEEvvEEEEvNT_6ParamsE) ;  /* 0xffffff8802fc7950 */ /* 0x000fea0003c3ffff */
.L_x_155:
[----:B------:R-:W-:-:S00]  /*7410*/  BRA `(.L_x_155) ;  /* 0xfffffffc00fc7947 */ /* 0x000fc0000383ffff */
[----:B------:R-:W-:-:S00]  /*7420*/  NOP ;  /* 0x0000000000007918 */ /* 0x000fc00000000000 */
        /* <DEDUP_REMOVED lines=13> */
.L_x_156:


//--------------------- .nv.global.init           --------------------------
	.section	.nv.global.init,"aw",@progbits
.nv.global.init:
	.type		$str$27,@object
	.size		$str$27,($str$28 - $str$27)
$str$27:
        /*0000*/ 	.byte	0x28, 0x61, 0x64, 0x64, 0x72, 0x65, 0x73, 0x73, 0x20, 0x26, 0x20, 0x6d, 0x61, 0x73, 0x6b, 0x29
        /*0010*/ 	.byte	0x20, 0x3d, 0x3d, 0x20, 0x30, 0x00
	.type		$str$28,@object
	.size		$str$28,($str$26 - $str$28)
$str$28:
        /*0016*/ 	.byte	0x2f, 0x74, 0x6d, 0x70, 0x2f, 0x63, 0x75, 0x74, 0x6c, 0x61, 0x73, 0x73, 0x5f, 0x73, 0x77, 0x65
        /*0026*/ 	.byte	0x65, 0x70, 0x5f, 0x73, 0x72, 0x63, 0x2f, 0x69, 0x6e, 0x63, 0x6c, 0x75, 0x64, 0x65, 0x2f, 0x63
        /*0036*/ 	.byte	0x75, 0x74, 0x65, 0x2f, 0x70, 0x6f, 0x69, 0x6e, 0x74, 0x65, 0x72, 0x5f, 0x66, 0x6c, 0x61, 0x67
        /*0046*/ 	.byte	0x67, 0x65, 0x64, 0x2e, 0x68, 0x70, 0x70, 0x00
	.type		$str$26,@object
	.size		$str$26,($str$25 - $str$26)
$str$26:
        /*004e*/ 	.byte	0x2f, 0x74, 0x6d, 0x70, 0x2f, 0x63, 0x75, 0x74, 0x6c, 0x61, 0x73, 0x73, 0x5f, 0x73, 0x77, 0x65
        /*005e*/ 	.byte	0x65, 0x70, 0x5f, 0x73, 0x72, 0x63, 0x2f, 0x69, 0x6e, 0x63, 0x6c, 0x75, 0x64, 0x65, 0x2f, 0x63
        /*006e*/ 	.byte	0x75, 0x74, 0x65, 0x2f, 0x61, 0x74, 0x6f, 0x6d, 0x2f, 0x63, 0x6f, 0x70, 0x79, 0x5f, 0x74, 0x72
        /*007e*/ 	.byte	0x61, 0x69, 0x74, 0x73, 0x5f, 0x73, 0x6d, 0x31, 0x30, 0x30, 0x2e, 0x68, 0x70, 0x70, 0x00
	.type		$str$25,@object
	.size		$str$25,(__unnamed_1 - $str$25)
$str$25:
        /*008d*/ 	.byte	0x28, 0x28, 0x75, 0x69, 0x6e, 0x74, 0x33, 0x32, 0x5f, 0x74, 0x28, 0x74, 0x68, 0x72, 0x65, 0x61
        /*009d*/ 	.byte	0x64, 0x49, 0x64, 0x78, 0x2e, 0x78, 0x29, 0x20, 0x2f, 0x20, 0x33, 0x32, 0x29, 0x20, 0x25, 0x20
        /*00ad*/ 	.byte	0x34, 0x29, 0x20, 0x3d, 0x3d, 0x20, 0x28, 0x28, 0x28, 0x74, 0x6d, 0x65, 0x6d, 0x5f, 0x61, 0x64
        /*00bd*/ 	.byte	0x64, 0x72, 0x20, 0x3e, 0x3e, 0x20, 0x31, 0x36, 0x29, 0x20, 0x2f, 0x20, 0x33, 0x32, 0x29, 0x20
        /*00cd*/ 	.byte	0x25, 0x20, 0x34, 0x29, 0x00
	.type		__unnamed_1,@object
	.size		__unnamed_1,(__unnamed_2 - __unnamed_1)
__unnamed_1:
        /*00d2*/ 	.byte	0x61, 0x75, 0x74, 0x6f, 0x20, 0x63, 0x75, 0x74, 0x65, 0x3a, 0x3a, 0x61, 0x73, 0x5f, 0x70, 0x6f
        /* <DEDUP_REMOVED lines=24> */
        /*0262*/ 	.byte	0x3c, 0x34, 0x30, 0x39, 0x36, 0x3e, 0x3e, 0x3e, 0x3e, 0x5d, 0x00
	.type		__unnamed_2,@object
	.size		__unnamed_2,(.L_2 - __unnamed_2)
__unnamed_2:
        /* <DEDUP_REMOVED lines=40> */
        /*04ed*/ 	.byte	0x74, 0x65, 0x3a, 0x3a, 0x43, 0x3c, 0x30, 0x3e, 0x3e, 0x3e, 0x3e, 0x5d, 0x00
.L_2:


//--------------------- .nv.shared._ZN7cutlass13device_kernelINS_4gemm6kernel13GemmUniversalIN4cute5tupleIJiiiiEEENS1_10collective13CollectiveMmaINS1_35MainloopSm100TmaUmmaWarpSpecializedILi13ELi2ELi4ENS5_IJNS4_1CILi1EEESB_SB_EEEEENS5_IJNSA_ILi64EEESE_NSA_ILi128EEEEEENS_12float_e4m3_tENS5_IJSB_llEEENS_12float_e5m2_tESI_NS4_8TiledMMAINS4_8MMA_AtomIJNS4_10MMA_TraitsINS4_19SM100_MMA_F8F6F4_SSEJSH_SJ_fSE_SE_NS4_17integral_constantINS4_4UMMA5MajorELSQ_1EEESR_NSO_INSP_7ScaleInELSS_0EEEST_EEEEEENS4_6LayoutISC_NS5_IJNSA_ILi0EEESX_SX_EEEEENS5_IJNS4_10UnderscoreES10_S10_EEEEENS4_13SM90_TMA_LOADENS4_14ComposedLayoutINS4_7SwizzleILi2ELi4ELi3EEENS4_18smem_ptr_flag_bitsILi8EEENSW_INS5_IJSE_NSA_ILi8EEEEEENS5_IJSB_SE_EEEEEEEvNS4_8identityES13_S1D_vS1E_EENS_8epilogue10collective18CollectiveEpilogueINS1G_23Sm100TmaWarpSpecializedILi1ELi1ELi32ELb0ELb0EEEJSG_NS5_IJNSW_ISE_SB_EES1L_EEESH_NS5_IJlSB_lEEESH_S1N_NS1G_6fusion15FusionCallbacksIS1K_NS1O_17LinearCombinationISH_fSH_fLNS_15FloatRoundStyleE2EEESG_S1M_JEEENS4_5SM1004TMEM4LOAD26SM100_TMEM_LOAD_16dp32b32xES13_NS14_IS16_S18_NSW_INS5_IJS19_SE_EEENS5_IJSE_SB_EEEEEEENS4_39AutoVectorizingCopyWithAssumedAlignmentILi128EEENS4_14SM90_TMA_STOREES21_S23_S23_EEEvvEEEEvNT_6ParamsE --------------------------
	.section	.nv.shared._ZN7cutlass13device_kernelINS_4gemm6kernel13GemmUniversalIN4cute5tupleIJiiiiEEENS1_10collective13CollectiveMmaINS1_35MainloopSm100TmaUmmaWarpSpecializedILi13ELi2ELi4ENS5_IJNS4_1CILi1EEESB_SB_EEEEENS5_IJNSA_ILi64EEESE_NSA_ILi128EEEEEENS_12float_e4m3_tENS5_IJSB_llEEENS_12float_e5m2_tESI_NS4_8TiledMMAINS4_8MMA_AtomIJNS4_10MMA_TraitsINS4_19SM100_MMA_F8F6F4_SSEJSH_SJ_fSE_SE_NS4_17integral_constantINS4_4UMMA5MajorELSQ_1EEESR_NSO_INSP_7ScaleInELSS_0EEEST_EEEEEENS4_6LayoutISC_NS5_IJNSA_ILi0EEESX_SX_EEEEENS5_IJNS4_10UnderscoreES10_S10_EEEEENS4_13SM90_TMA_LOADENS4_14ComposedLayoutINS4_7SwizzleILi2ELi4ELi3EEENS4_18smem_ptr_flag_bitsILi8EEENSW_INS5_IJSE_NSA_ILi8EEEEEENS5_IJSB_SE_EEEEEEEvNS4_8identityES13_S1D_vS1E_EENS_8epilogue10collective18CollectiveEpilogueINS1G_23Sm100TmaWarpSpecializedILi1ELi1ELi32ELb0ELb0EEEJSG_NS5_IJNSW_ISE_SB_EES1L_EEESH_NS5_IJlSB_lEEESH_S1N_NS1G_6fusion15FusionCallbacksIS1K_NS1O_17LinearCombinationISH_fSH_fLNS_15FloatRoundStyleE2EEESG_S1M_JEEENS4_5SM1004TMEM4LOAD26SM100_TMEM_LOAD_16dp32b32xES13_NS14_IS16_S18_NSW_INS5_IJS19_SE_EEENS5_IJSE_SB_EEEEEEENS4_39AutoVectorizingCopyWithAssumedAlignmentILi128EEENS4_14SM90_TMA_STOREES21_S23_S23_EEEvvEEEEvNT_6ParamsE,"aw",@nobits
	.sectionflags	@""
	.align	16
	.zero		1024


//--------------------- .nv.shared.reserved.0     --------------------------
	.section	.nv.shared.reserved.0,"aw",@nobits
	.weak		__nv_reservedSMEM_offset_0_alias
	.size		__nv_reservedSMEM_offset_0_alias, 0, 64
	.other		__nv_reservedSMEM_offset_0_alias,@"STO_CUDA_RESERVED_SHARED STV_DEFAULT"
__nv_reservedSMEM_offset_0_alias:
	.zero		0
.nv.shared.reserved.0:
	.zero		64
	.weak		__nv_reservedSMEM_tcgen05_partition
	.type		__nv_reservedSMEM_tcgen05_partition,@object
	.size		__nv_reservedSMEM_tcgen05_partition,(.L_0 - __nv_reservedSMEM_tcgen05_partition)
__nv_reservedSMEM_tcgen05_partition:
	.zero		32
.L_0:


//--------------------- .nv.global                --------------------------
	.section	.nv.global,"aw",@nobits
.nv.global:
	.type		_ZN40_INTERNAL_70fd6db8_4_k_cu_308cb35a_333534cute1_E,@object
	.size		_ZN40_INTERNAL_70fd6db8_4_k_cu_308cb35a_333534cute1_E,(_ZN40_INTERNAL_70fd6db8_4_k_cu_308cb35a_333534cuda3std3__45__cpo6cbeginE - _ZN40_INTERNAL_70fd6db8_4_k_cu_308cb35a_333534cute1_E)
_ZN40_INTERNAL_70fd6db8_4_k_cu_308cb35a_333534cute1_E:
	.zero		1
	.type		_ZN40_INTERNAL_70fd6db8_4_k_cu_308cb35a_333534cuda3std3__45__cpo6cbeginE,@object
	.size		_ZN40_INTERNAL_70fd6db8_4_k_cu_308cb35a_333534cuda3std3__45__cpo6cbeginE,(_ZN40_INTERNAL_70fd6db8_4_k_cu_308cb35a_333534cuda3std3__48in_placeE - _ZN40_INTERNAL_70fd6db8_4_k_cu_308cb35a_333534cuda3std3__45__cpo6cbeginE)
_ZN40_INTERNAL_70fd6db8_4_k_cu_308cb35a_333534cuda3std3__45__cpo6cbeginE:
	.zero		1
	.type		_ZN40_INTERNAL_70fd6db8_4_k_cu_308cb35a_333534cuda3std3__48in_placeE,@object
	.size		_ZN40_INTERNAL_70fd6db8_4_k_cu_308cb35a_333534cuda3std3__48in_placeE,(_ZN40_INTERNAL_70fd6db8_4_k_cu_308cb35a_333534cuda3std6ranges3__45__cpo9iter_moveE - _ZN40_INTERNAL_70fd6db8_4_k_cu_308cb35a_333534cuda3std3__48in_placeE)
_ZN40_INTERNAL_70fd6db8_4_k_cu_308cb35a_333534cuda3std3__48in_placeE:
	.zero		1
	.type		_ZN40_INTERNAL_70fd6db8_4_k_cu_308cb35a_333534cuda3std6ranges3__45__cpo9iter_moveE,@object
	.size		_ZN40_INTERNAL_70fd6db8_4_k_cu_308cb35a_333534cuda3std6ranges3__45__cpo9iter_moveE,(_ZN40_INTERNAL_70fd6db8_4_k_cu_308cb35a_333534cuda3std3__45__cpo5beginE - _ZN40_INTERNAL_70fd6db8_4_k_cu_308cb35a_333534cuda3std6ranges3__45__cpo9iter_moveE)
_ZN40_INTERNAL_70fd6db8_4_k_cu_308cb35a_333534cuda3std6ranges3__45__cpo9iter_moveE:
	.zero		1
	.type		_ZN40_INTERNAL_70fd6db8_4_k_cu_308cb35a_333534cuda3std3__45__cpo5beginE,@object
	.size		_ZN40_INTERNAL_70fd6db8_4_k_cu_308cb35a_333534cuda3std3__45__cpo5beginE,(_ZN40_INTERNAL_70fd6db8_4_k_cu_308cb35a_333534cuda3std3__442_GLOBAL__N__70fd6db8_4_k_cu_308cb35a_333536ignoreE - _ZN40_INTERNAL_70fd6db8_4_k_cu_308cb35a_333534cuda3std3__45__cpo5beginE)
_ZN40_INTERNAL_70fd6db8_4_k_cu_308cb35a_333534cuda3std3__45__cpo5beginE:
	.zero		1
	.type		_ZN40_INTERNAL_70fd6db8_4_k_cu_308cb35a_333534cuda3std3__442_GLOBAL__N__70fd6db8_4_k_cu_308cb35a_333536ignoreE,@object
	.size		_ZN40_INTERNAL_70fd6db8_4_k_cu_308cb35a_333534cuda3std3__442_GLOBAL__N__70fd6db8_4_k_cu_308cb35a_333536ignoreE,(_ZN40_INTERNAL_70fd6db8_4_k_cu_308cb35a_333534cute7productE - _ZN40_INTERNAL_70fd6db8_4_k_cu_308cb35a_333534cuda3std3__442_GLOBAL__N__70fd6db8_4_k_cu_308cb35a_333536ignoreE)
_ZN40_INTERNAL_70fd6db8_4_k_cu_308cb35a_333534cuda3std3__442_GLOBAL__N__70fd6db8_4_k_cu_308cb35a_333536ignoreE:
	.zero		1
	.type		_ZN40_INTERNAL_70fd6db8_4_k_cu_308cb35a_333534cute7productE,@object
	.size		_ZN40_INTERNAL_70fd6db8_4_k_cu_308cb35a_333534cute7productE,(_ZN40_INTERNAL_70fd6db8_4_k_cu_308cb35a_333534cuda3std3__45__cpo3endE - _ZN40_INTERNAL_70fd6db8_4_k_cu_308cb35a_333534cute7productE)
_ZN40_INTERNAL_70fd6db8_4_k_cu_308cb35a_333534cute7productE:
	.zero		1
	.type		_ZN40_INTERNAL_70fd6db8_4_k_cu_308cb35a_333534cuda3std3__45__cpo3endE,@object
	.size		_ZN40_INTERNAL_70fd6db8_4_k_cu_308cb35a_333534cuda3std3__45__cpo3endE,(_ZN40_INTERNAL_70fd6db8_4_k_cu_308cb35a_333534cuda3std3__419piecewise_constructE - _ZN40_INTERNAL_70fd6db8_4_k_cu_308cb35a_333534cuda3std3__45__cpo3endE)
_ZN40_INTERNAL_70fd6db8_4_k_cu_308cb35a_333534cuda3std3__45__cpo3endE:
	.zero		1
	.type		_ZN40_INTERNAL_70fd6db8_4_k_cu_308cb35a_333534cuda3std3__419piecewise_constructE,@object
	.size		_ZN40_INTERNAL_70fd6db8_4_k_cu_308cb35a_333534cuda3std3__419piecewise_constructE,(_ZN40_INTERNAL_70fd6db8_4_k_cu_308cb35a_333534cuda3std3__45__cpo4cendE - _ZN40_INTERNAL_70fd6db8_4_k_cu_308cb35a_333534cuda3std3__419piecewise_constructE)
_ZN40_INTERNAL_70fd6db8_4_k_cu_308cb35a_333534cuda3std3__419piecewise_constructE:
	.zero		1
	.type		_ZN40_INTERNAL_70fd6db8_4_k_cu_308cb35a_333534cuda3std3__45__cpo4cendE,@object
	.size		_ZN40_INTERNAL_70fd6db8_4_k_cu_308cb35a_333534cuda3std3__45__cpo4cendE,(_ZN40_INTERNAL_70fd6db8_4_k_cu_308cb35a_333534cuda3std6ranges3__45__cpo4swapE - _ZN40_INTERNAL_70fd6db8_4_k_cu_308cb35a_333534cuda3std3__45__cpo4cendE)
_ZN40_INTERNAL_70fd6db8_4_k_cu_308cb35a_333534cuda3std3__45__cpo4cendE:
	.zero		1
	.type		_ZN40_INTERNAL_70fd6db8_4_k_cu_308cb35a_333534cuda3std6ranges3__45__cpo4swapE,@object
	.size		_ZN40_INTERNAL_70fd6db8_4_k_cu_308cb35a_333534cuda3std6ranges3__45__cpo4swapE,(.L_10 - _ZN40_INTERNAL_70fd6db8_4_k_cu_308cb35a_333534cuda3std6ranges3__45__cpo4swapE)
_ZN40_INTERNAL_70fd6db8_4_k_cu_308cb35a_333534cuda3std6ranges3__45__cpo4swapE:
	.zero		1
.L_10:


//--------------------- .nv.constant0._ZN7cutlass13device_kernelINS_4gemm6kernel13GemmUniversalIN4cute5tupleIJiiiiEEENS1_10collective13CollectiveMmaINS1_35MainloopSm100TmaUmmaWarpSpecializedILi13ELi2ELi4ENS5_IJNS4_1CILi1EEESB_SB_EEEEENS5_IJNSA_ILi64EEESE_NSA_ILi128EEEEEENS_12float_e4m3_tENS5_IJSB_llEEENS_12float_e5m2_tESI_NS4_8TiledMMAINS4_8MMA_AtomIJNS4_10MMA_TraitsINS4_19SM100_MMA_F8F6F4_SSEJSH_SJ_fSE_SE_NS4_17integral_constantINS4_4UMMA5MajorELSQ_1EEESR_NSO_INSP_7ScaleInELSS_0EEEST_EEEEEENS4_6LayoutISC_NS5_IJNSA_ILi0EEESX_SX_EEEEENS5_IJNS4_10UnderscoreES10_S10_EEEEENS4_13SM90_TMA_LOADENS4_14ComposedLayoutINS4_7SwizzleILi2ELi4ELi3EEENS4_18smem_ptr_flag_bitsILi8EEENSW_INS5_IJSE_NSA_ILi8EEEEEENS5_IJSB_SE_EEEEEEEvNS4_8identityES13_S1D_vS1E_EENS_8epilogue10collective18CollectiveEpilogueINS1G_23Sm100TmaWarpSpecializedILi1ELi1ELi32ELb0ELb0EEEJSG_NS5_IJNSW_ISE_SB_EES1L_EEESH_NS5_IJlSB_lEEESH_S1N_NS1G_6fusion15FusionCallbacksIS1K_NS1O_17LinearCombinationISH_fSH_fLNS_15FloatRoundStyleE2EEESG_S1M_JEEENS4_5SM1004TMEM4LOAD26SM100_TMEM_LOAD_16dp32b32xES13_NS14_IS16_S18_NSW_INS5_IJS19_SE_EEENS5_IJSE_SB_EEEEEEENS4_39AutoVectorizingCopyWithAssumedAlignmentILi128EEENS4_14SM90_TMA_STOREES21_S23_S23_EEEvvEEEEvNT_6ParamsE --------------------------
	.section	.nv.constant0._ZN7cutlass13device_kernelINS_4gemm6kernel13GemmUniversalIN4cute5tupleIJiiiiEEENS1_10collective13CollectiveMmaINS1_35MainloopSm100TmaUmmaWarpSpecializedILi13ELi2ELi4ENS5_IJNS4_1CILi1EEESB_SB_EEEEENS5_IJNSA_ILi64EEESE_NSA_ILi128EEEEEENS_12float_e4m3_tENS5_IJSB_llEEENS_12float_e5m2_tESI_NS4_8TiledMMAINS4_8MMA_AtomIJNS4_10MMA_TraitsINS4_19SM100_MMA_F8F6F4_SSEJSH_SJ_fSE_SE_NS4_17integral_constantINS4_4UMMA5MajorELSQ_1EEESR_NSO_INSP_7ScaleInELSS_0EEEST_EEEEEENS4_6LayoutISC_NS5_IJNSA_ILi0EEESX_SX_EEEEENS5_IJNS4_10UnderscoreES10_S10_EEEEENS4_13SM90_TMA_LOADENS4_14ComposedLayoutINS4_7SwizzleILi2ELi4ELi3EEENS4_18smem_ptr_flag_bitsILi8EEENSW_INS5_IJSE_NSA_ILi8EEEEEENS5_IJSB_SE_EEEEEEEvNS4_8identityES13_S1D_vS1E_EENS_8epilogue10collective18CollectiveEpilogueINS1G_23Sm100TmaWarpSpecializedILi1ELi1ELi32ELb0ELb0EEEJSG_NS5_IJNSW_ISE_SB_EES1L_EEESH_NS5_IJlSB_lEEESH_S1N_NS1G_6fusion15FusionCallbacksIS1K_NS1O_17LinearCombinationISH_fSH_fLNS_15FloatRoundStyleE2EEESG_S1M_JEEENS4_5SM1004TMEM4LOAD26SM100_TMEM_LOAD_16dp32b32xES13_NS14_IS16_S18_NSW_INS5_IJS19_SE_EEENS5_IJSE_SB_EEEEEEENS4_39AutoVectorizingCopyWithAssumedAlignmentILi128EEENS4_14SM90_TMA_STOREES21_S23_S23_EEEvvEEEEvNT_6ParamsE,"a",@progbits
	.sectionflags	@""
	.align	4
.nv.constant0._ZN7cutlass13device_kernelINS_4gemm6kernel13GemmUniversalIN4cute5tupleIJiiiiEEENS1_10collective13CollectiveMmaINS1_35MainloopSm100TmaUmmaWarpSpecializedILi13ELi2ELi4ENS5_IJNS4_1CILi1EEESB_SB_EEEEENS5_IJNSA_ILi64EEESE_NSA_ILi128EEEEEENS_12float_e4m3_tENS5_IJSB_llEEENS_12float_e5m2_tESI_NS4_8TiledMMAINS4_8MMA_AtomIJNS4_10MMA_TraitsINS4_19SM100_MMA_F8F6F4_SSEJSH_SJ_fSE_SE_NS4_17integral_constantINS4_4UMMA5MajorELSQ_1EEESR_NSO_INSP_7ScaleInELSS_0EEEST_EEEEEENS4_6LayoutISC_NS5_IJNSA_ILi0EEESX_SX_EEEEENS5_IJNS4_10UnderscoreES10_S10_EEEEENS4_13SM90_TMA_LOADENS4_14ComposedLayoutINS4_7SwizzleILi2ELi4ELi3EEENS4_18smem_ptr_flag_bitsILi8EEENSW_INS5_IJSE_NSA_ILi8EEEEEENS5_IJSB_SE_EEEEEEEvNS4_8identityES13_S1D_vS1E_EENS_8epilogue10collective18CollectiveEpilogueINS1G_23Sm100TmaWarpSpecializedILi1ELi1ELi32ELb0ELb0EEEJSG_NS5_IJNSW_ISE_SB_EES1L_EEESH_NS5_IJlSB_lEEESH_S1N_NS1G_6fusion15FusionCallbacksIS1K_NS1O_17LinearCombinationISH_fSH_fLNS_15FloatRoundStyleE2EEESG_S1M_JEEENS4_5SM1004TMEM4LOAD26SM100_TMEM_LOAD_16dp32b32xES13_NS14_IS16_S18_NSW_INS5_IJS19_SE_EEENS5_IJSE_SB_EEEEEEENS4_39AutoVectorizingCopyWithAssumedAlignmentILi128EEENS4_14SM90_TMA_STOREES21_S23_S23_EEEvvEEEEvNT_6ParamsE:
	.zero		2944


//--------------------- SYMBOLS --------------------------

	.type		.nv.reservedSmem.offset0,@object
	.size		.nv.reservedSmem.offset0,0x4
	.type		.nv.reservedSmem.cap,@object
	.size		.nv.reservedSmem.cap,0x4
	.type		__assertfail,@function
